//
// Generated by NVIDIA NVVM Compiler
//
// Compiler Build ID: CL-36424714
// Cuda compilation tools, release 13.0, V13.0.88
// Based on NVVM 20.0.0
//

.version 9.0
.target sm_100
.address_size 64

	// .globl	default_function_kernel0
// _ZZ24default_function_kernel0E15pad_temp_shared has been demoted
// _ZZ24default_function_kernel0E13kernel_shared has been demoted
// _ZZ6conv2dPfPKfS_E5input has been demoted

.visible .entry default_function_kernel0(
	.param .u64 .ptr .align 1 default_function_kernel0_param_0,
	.param .u64 .ptr .align 1 default_function_kernel0_param_1,
	.param .u64 .ptr .align 1 default_function_kernel0_param_2
)
{
	.reg .pred 	%p<221>;
	.reg .b16 	%rs<133>;
	.reg .b32 	%r<410>;
	.reg .b32 	%f<201>;
	.reg .b64 	%rd<211>;
	// demoted variable
	.shared .align 4 .b8 _ZZ24default_function_kernel0E15pad_temp_shared[3072];
	// demoted variable
	.shared .align 4 .b8 _ZZ24default_function_kernel0E13kernel_shared[3456];
	mov.u32 	%r43, %ctaid.y;
	mov.u32 	%r44, %tid.z;
	shl.b32 	%r45, %r44, 4;
	mov.u32 	%r46, %tid.x;
	mul.lo.s32 	%r48, %r46, 19;
	shr.u32 	%r49, %r48, 4;
	add.s32 	%r50, %r49, %r45;
	cvt.u16.u32 	%rs22, %r50;
	mul.hi.u16 	%rs23, %rs22, -21845;
	shr.u16 	%rs1, %rs23, 1;
	mul.lo.s16 	%rs24, %rs1, 3;
	sub.s16 	%rs25, %rs22, %rs24;
	cvt.u32.u16 	%r51, %rs25;
	or.b32  	%r52, %r43, %r51;
	setp.ne.s32 	%p26, %r52, 0;
	add.s32 	%r53, %r43, %r51;
	setp.lt.u32 	%p27, %r53, 15;
	and.pred  	%p1, %p26, %p27;
	mul.lo.s32 	%r55, %r46, 3;
	and.b32  	%r56, %r55, 15;
	mul.lo.s32 	%r1, %r53, 14;
	add.s32 	%r57, %r48, 1;
	shr.u32 	%r58, %r57, 4;
	add.s32 	%r59, %r58, %r45;
	cvt.u16.u32 	%rs26, %r59;
	mul.hi.u16 	%rs2, %rs26, 21846;
	mul.lo.s16 	%rs27, %rs2, 3;
	sub.s16 	%rs28, %rs26, %rs27;
	cvt.u32.u16 	%r60, %rs28;
	or.b32  	%r61, %r43, %r60;
	setp.eq.s32 	%p28, %r61, 0;
	add.s32 	%r62, %r43, %r60;
	setp.gt.u32 	%p29, %r62, 14;
	setp.eq.s32 	%p30, %r56, 15;
	or.pred  	%p31, %p28, %p30;
	mul.lo.s32 	%r64, %r46, 13;
	and.b32  	%r65, %r64, 15;
	setp.eq.s32 	%p32, %r65, 2;
	mul.lo.s32 	%r2, %r62, 14;
	add.s32 	%r66, %r48, 2;
	shr.u32 	%r67, %r66, 4;
	add.s32 	%r68, %r67, %r45;
	cvt.u16.u32 	%rs29, %r68;
	mul.hi.u16 	%rs3, %rs29, 21846;
	mul.lo.s16 	%rs30, %rs3, 3;
	sub.s16 	%rs31, %rs29, %rs30;
	cvt.u32.u16 	%r69, %rs31;
	or.b32  	%r70, %r43, %r69;
	setp.eq.s32 	%p33, %r70, 0;
	add.s32 	%r71, %r43, %r69;
	setp.gt.u32 	%p34, %r71, 14;
	setp.eq.s32 	%p35, %r56, 14;
	or.pred  	%p36, %p33, %p35;
	setp.eq.s32 	%p37, %r65, 3;
	mul.lo.s32 	%r3, %r71, 14;
	add.s32 	%r73, %r48, 3;
	shr.u32 	%r74, %r73, 4;
	add.s32 	%r75, %r74, %r45;
	cvt.u16.u32 	%rs32, %r75;
	mul.hi.u16 	%rs4, %rs32, 21846;
	mul.lo.s16 	%rs33, %rs4, 3;
	sub.s16 	%rs34, %rs32, %rs33;
	cvt.u32.u16 	%r76, %rs34;
	or.b32  	%r77, %r43, %r76;
	setp.eq.s32 	%p38, %r77, 0;
	add.s32 	%r78, %r43, %r76;
	setp.gt.u32 	%p39, %r78, 14;
	setp.eq.s32 	%p40, %r56, 13;
	or.pred  	%p41, %p38, %p40;
	setp.eq.s32 	%p42, %r65, 4;
	mul.lo.s32 	%r4, %r78, 14;
	add.s32 	%r80, %r48, 4;
	shr.u32 	%r81, %r80, 4;
	add.s32 	%r82, %r81, %r45;
	cvt.u16.u32 	%rs35, %r82;
	mul.hi.u16 	%rs5, %rs35, 21846;
	mul.lo.s16 	%rs36, %rs5, 3;
	sub.s16 	%rs37, %rs35, %rs36;
	cvt.u32.u16 	%r83, %rs37;
	or.b32  	%r84, %r43, %r83;
	setp.eq.s32 	%p43, %r84, 0;
	add.s32 	%r85, %r43, %r83;
	setp.gt.u32 	%p44, %r85, 14;
	setp.eq.s32 	%p45, %r56, 12;
	or.pred  	%p46, %p43, %p45;
	setp.eq.s32 	%p47, %r65, 5;
	mul.lo.s32 	%r5, %r85, 14;
	add.s32 	%r87, %r48, 5;
	shr.u32 	%r88, %r87, 4;
	add.s32 	%r89, %r88, %r45;
	cvt.u16.u32 	%rs38, %r89;
	mul.hi.u16 	%rs6, %rs38, 21846;
	mul.lo.s16 	%rs39, %rs6, 3;
	sub.s16 	%rs40, %rs38, %rs39;
	cvt.u32.u16 	%r90, %rs40;
	or.b32  	%r91, %r43, %r90;
	setp.eq.s32 	%p48, %r91, 0;
	add.s32 	%r92, %r43, %r90;
	setp.gt.u32 	%p49, %r92, 14;
	setp.eq.s32 	%p50, %r56, 11;
	or.pred  	%p51, %p48, %p50;
	setp.eq.s32 	%p52, %r65, 6;
	mul.lo.s32 	%r6, %r92, 14;
	add.s32 	%r94, %r48, 6;
	shr.u32 	%r95, %r94, 4;
	add.s32 	%r96, %r95, %r45;
	cvt.u16.u32 	%rs41, %r96;
	mul.hi.u16 	%rs7, %rs41, 21846;
	mul.lo.s16 	%rs42, %rs7, 3;
	sub.s16 	%rs43, %rs41, %rs42;
	cvt.u32.u16 	%r97, %rs43;
	or.b32  	%r98, %r43, %r97;
	setp.eq.s32 	%p53, %r98, 0;
	add.s32 	%r99, %r43, %r97;
	setp.gt.u32 	%p54, %r99, 14;
	setp.eq.s32 	%p55, %r56, 10;
	or.pred  	%p56, %p53, %p55;
	setp.eq.s32 	%p57, %r65, 7;
	mul.lo.s32 	%r7, %r99, 14;
	add.s32 	%r101, %r48, 7;
	shr.u32 	%r102, %r101, 4;
	add.s32 	%r103, %r102, %r45;
	cvt.u16.u32 	%rs44, %r103;
	mul.hi.u16 	%rs8, %rs44, 21846;
	mul.lo.s16 	%rs45, %rs8, 3;
	sub.s16 	%rs46, %rs44, %rs45;
	cvt.u32.u16 	%r104, %rs46;
	or.b32  	%r105, %r43, %r104;
	setp.eq.s32 	%p58, %r105, 0;
	add.s32 	%r106, %r43, %r104;
	setp.gt.u32 	%p59, %r106, 14;
	setp.eq.s32 	%p60, %r56, 9;
	or.pred  	%p61, %p58, %p60;
	setp.eq.s32 	%p62, %r65, 8;
	mul.lo.s32 	%r8, %r106, 14;
	add.s32 	%r108, %r48, 8;
	shr.u32 	%r109, %r108, 4;
	add.s32 	%r110, %r109, %r45;
	cvt.u16.u32 	%rs47, %r110;
	mul.hi.u16 	%rs9, %rs47, 21846;
	mul.lo.s16 	%rs48, %rs9, 3;
	sub.s16 	%rs49, %rs47, %rs48;
	cvt.u32.u16 	%r111, %rs49;
	or.b32  	%r112, %r43, %r111;
	setp.eq.s32 	%p63, %r112, 0;
	add.s32 	%r113, %r43, %r111;
	setp.gt.u32 	%p64, %r113, 14;
	or.pred  	%p2, %p63, %p64;
	mul.lo.s32 	%r9, %r113, 14;
	add.s32 	%r115, %r48, 9;
	shr.u32 	%r116, %r115, 4;
	add.s32 	%r117, %r116, %r45;
	setp.gt.u32 	%p65, %r46, 12;
	cvt.u16.u32 	%rs50, %r117;
	mul.lo.s16 	%rs51, %rs50, 171;
	shr.u16 	%rs10, %rs51, 9;
	mul.lo.s16 	%rs52, %rs10, 3;
	sub.s16 	%rs53, %rs50, %rs52;
	cvt.u32.u16 	%r118, %rs53;
	and.b32  	%r119, %r118, 255;
	or.b32  	%r120, %r43, %r119;
	setp.eq.s32 	%p66, %r120, 0;
	add.s32 	%r121, %r43, %r119;
	setp.gt.u32 	%p67, %r121, 14;
	setp.eq.s32 	%p68, %r56, 7;
	or.pred  	%p69, %p66, %p68;
	setp.eq.s32 	%p70, %r65, 10;
	mul.lo.s32 	%r10, %r121, 14;
	add.s32 	%r123, %r48, 10;
	shr.u32 	%r124, %r123, 4;
	add.s32 	%r125, %r124, %r45;
	cvt.u16.u32 	%rs54, %r125;
	mul.lo.s16 	%rs55, %rs54, 171;
	shr.u16 	%rs11, %rs55, 9;
	mul.lo.s16 	%rs56, %rs11, 3;
	sub.s16 	%rs57, %rs54, %rs56;
	cvt.u32.u16 	%r126, %rs57;
	and.b32  	%r127, %r126, 255;
	or.b32  	%r128, %r43, %r127;
	setp.eq.s32 	%p71, %r128, 0;
	add.s32 	%r129, %r43, %r127;
	setp.gt.u32 	%p72, %r129, 14;
	setp.eq.s32 	%p73, %r56, 6;
	or.pred  	%p74, %p71, %p73;
	setp.eq.s32 	%p75, %r65, 11;
	mul.lo.s32 	%r11, %r129, 14;
	add.s32 	%r131, %r48, 11;
	shr.u32 	%r132, %r131, 4;
	add.s32 	%r133, %r132, %r45;
	cvt.u16.u32 	%rs58, %r133;
	mul.lo.s16 	%rs59, %rs58, 171;
	shr.u16 	%rs12, %rs59, 9;
	mul.lo.s16 	%rs60, %rs12, 3;
	sub.s16 	%rs61, %rs58, %rs60;
	cvt.u32.u16 	%r134, %rs61;
	and.b32  	%r135, %r134, 255;
	or.b32  	%r136, %r43, %r135;
	setp.eq.s32 	%p76, %r136, 0;
	add.s32 	%r137, %r43, %r135;
	setp.gt.u32 	%p77, %r137, 14;
	setp.eq.s32 	%p78, %r56, 5;
	or.pred  	%p79, %p76, %p78;
	setp.eq.s32 	%p80, %r65, 12;
	mul.lo.s32 	%r12, %r137, 14;
	add.s32 	%r139, %r48, 12;
	shr.u32 	%r140, %r139, 4;
	add.s32 	%r141, %r140, %r45;
	cvt.u16.u32 	%rs62, %r141;
	mul.lo.s16 	%rs63, %rs62, 171;
	shr.u16 	%rs13, %rs63, 9;
	mul.lo.s16 	%rs64, %rs13, 3;
	sub.s16 	%rs65, %rs62, %rs64;
	cvt.u32.u16 	%r142, %rs65;
	and.b32  	%r143, %r142, 255;
	or.b32  	%r144, %r43, %r143;
	setp.eq.s32 	%p81, %r144, 0;
	add.s32 	%r145, %r43, %r143;
	setp.gt.u32 	%p82, %r145, 14;
	setp.eq.s32 	%p83, %r56, 4;
	or.pred  	%p84, %p81, %p83;
	setp.eq.s32 	%p85, %r65, 13;
	mul.lo.s32 	%r13, %r145, 14;
	add.s32 	%r147, %r48, 13;
	shr.u32 	%r148, %r147, 4;
	add.s32 	%r149, %r148, %r45;
	cvt.u16.u32 	%rs66, %r149;
	mul.lo.s16 	%rs67, %rs66, 171;
	shr.u16 	%rs14, %rs67, 9;
	mul.lo.s16 	%rs68, %rs14, 3;
	sub.s16 	%rs69, %rs66, %rs68;
	cvt.u32.u16 	%r150, %rs69;
	and.b32  	%r151, %r150, 255;
	or.b32  	%r152, %r43, %r151;
	setp.eq.s32 	%p86, %r152, 0;
	add.s32 	%r153, %r43, %r151;
	setp.gt.u32 	%p87, %r153, 14;
	setp.eq.s32 	%p88, %r56, 3;
	or.pred  	%p89, %p86, %p88;
	setp.eq.s32 	%p90, %r65, 14;
	mul.lo.s32 	%r14, %r153, 14;
	add.s32 	%r155, %r48, 14;
	shr.u32 	%r156, %r155, 4;
	add.s32 	%r157, %r156, %r45;
	cvt.u16.u32 	%rs70, %r157;
	mul.lo.s16 	%rs71, %rs70, 171;
	shr.u16 	%rs15, %rs71, 9;
	mul.lo.s16 	%rs72, %rs15, 3;
	sub.s16 	%rs73, %rs70, %rs72;
	cvt.u32.u16 	%r158, %rs73;
	and.b32  	%r159, %r158, 255;
	or.b32  	%r160, %r43, %r159;
	setp.eq.s32 	%p91, %r160, 0;
	add.s32 	%r161, %r43, %r159;
	setp.gt.u32 	%p92, %r161, 14;
	setp.eq.s32 	%p93, %r56, 2;
	or.pred  	%p94, %p91, %p93;
	setp.eq.s32 	%p95, %r65, 15;
	mul.lo.s32 	%r15, %r161, 14;
	add.s32 	%r163, %r48, 15;
	shr.u32 	%r164, %r163, 4;
	add.s32 	%r165, %r164, %r45;
	cvt.u16.u32 	%rs74, %r165;
	mul.lo.s16 	%rs75, %rs74, 171;
	shr.u16 	%rs16, %rs75, 9;
	mul.lo.s16 	%rs76, %rs16, 3;
	sub.s16 	%rs77, %rs74, %rs76;
	cvt.u32.u16 	%r166, %rs77;
	and.b32  	%r167, %r166, 255;
	or.b32  	%r168, %r43, %r167;
	setp.eq.s32 	%p96, %r168, 0;
	add.s32 	%r169, %r43, %r167;
	setp.gt.u32 	%p97, %r169, 14;
	setp.eq.s32 	%p98, %r56, 1;
	or.pred  	%p99, %p96, %p98;
	setp.eq.s32 	%p100, %r65, 0;
	mul.lo.s32 	%r16, %r169, 14;
	add.s16 	%rs78, %rs22, 1;
	and.b16  	%rs79, %rs78, 255;
	mul.lo.s16 	%rs80, %rs79, 171;
	shr.u16 	%rs17, %rs80, 9;
	mul.lo.s16 	%rs81, %rs17, 3;
	sub.s16 	%rs82, %rs78, %rs81;
	cvt.u32.u16 	%r171, %rs82;
	and.b32  	%r172, %r171, 255;
	or.b32  	%r173, %r43, %r172;
	setp.ne.s32 	%p101, %r173, 0;
	add.s32 	%r174, %r43, %r172;
	setp.lt.u32 	%p102, %r174, 15;
	and.pred  	%p3, %p101, %p102;
	mul.lo.s32 	%r17, %r174, 14;
	add.s32 	%r176, %r48, 17;
	shr.u32 	%r177, %r176, 4;
	add.s32 	%r178, %r177, %r45;
	cvt.u16.u32 	%rs83, %r178;
	mul.lo.s16 	%rs84, %rs83, 171;
	shr.u16 	%rs18, %rs84, 9;
	mul.lo.s16 	%rs85, %rs18, 3;
	sub.s16 	%rs86, %rs83, %rs85;
	cvt.u32.u16 	%r179, %rs86;
	and.b32  	%r180, %r179, 255;
	or.b32  	%r181, %r43, %r180;
	setp.eq.s32 	%p103, %r181, 0;
	add.s32 	%r182, %r43, %r180;
	setp.gt.u32 	%p104, %r182, 14;
	or.pred  	%p105, %p103, %p30;
	mul.lo.s32 	%r18, %r182, 14;
	add.s32 	%r184, %r48, 18;
	shr.u32 	%r185, %r184, 4;
	add.s32 	%r186, %r185, %r45;
	cvt.u16.u32 	%rs87, %r186;
	mul.lo.s16 	%rs88, %rs87, 171;
	shr.u16 	%rs19, %rs88, 9;
	mul.lo.s16 	%rs89, %rs19, 3;
	sub.s16 	%rs90, %rs87, %rs89;
	cvt.u32.u16 	%r187, %rs90;
	and.b32  	%r188, %r187, 255;
	or.b32  	%r189, %r43, %r188;
	setp.eq.s32 	%p106, %r189, 0;
	add.s32 	%r190, %r43, %r188;
	setp.gt.u32 	%p107, %r190, 14;
	or.pred  	%p108, %p106, %p35;
	mul.lo.s32 	%r19, %r190, 14;
	mov.u32 	%r192, %ctaid.z;
	mul.lo.s32 	%r193, %r44, 2304;
	mad.lo.s32 	%r194, %r192, 6912, %r193;
	mul.lo.s32 	%r195, %r46, 7;
	cvt.u16.u32 	%rs91, %r195;
	mul.hi.u16 	%rs92, %rs91, 2731;
	shr.u16 	%rs93, %rs92, 1;
	mul.wide.u16 	%r196, %rs93, 1152;
	add.s32 	%r197, %r196, %r194;
	mul.lo.s16 	%rs94, %rs93, 48;
	sub.s16 	%rs95, %rs91, %rs94;
	mul.lo.s16 	%rs96, %rs95, 3;
	cvt.u32.u16 	%r198, %rs96;
	add.s32 	%r20, %r197, %r198;
	mul.lo.s32 	%r199, %r46, 21;
	mad.lo.s32 	%r200, %r44, 288, %r199;
	add.s16 	%rs97, %rs91, 1;
	mul.hi.u16 	%rs98, %rs97, 10923;
	shr.u16 	%rs99, %rs98, 3;
	mul.wide.u16 	%r201, %rs99, 1152;
	add.s32 	%r202, %r201, %r194;
	mul.lo.s16 	%rs100, %rs99, 48;
	sub.s16 	%rs101, %rs97, %rs100;
	mul.lo.s16 	%rs102, %rs101, 3;
	cvt.u32.u16 	%r203, %rs102;
	add.s32 	%r21, %r202, %r203;
	add.s16 	%rs103, %rs91, 2;
	mul.hi.u16 	%rs104, %rs103, 10923;
	shr.u16 	%rs105, %rs104, 3;
	mul.wide.u16 	%r204, %rs105, 1152;
	add.s32 	%r205, %r204, %r194;
	mul.lo.s16 	%rs106, %rs105, 48;
	sub.s16 	%rs107, %rs103, %rs106;
	mul.lo.s16 	%rs108, %rs107, 3;
	cvt.u32.u16 	%r206, %rs108;
	add.s32 	%r22, %r205, %r206;
	add.s16 	%rs109, %rs91, 3;
	mul.hi.u16 	%rs110, %rs109, 10923;
	shr.u16 	%rs111, %rs110, 3;
	mul.wide.u16 	%r207, %rs111, 1152;
	add.s32 	%r208, %r207, %r194;
	mul.lo.s16 	%rs112, %rs111, 48;
	sub.s16 	%rs113, %rs109, %rs112;
	mul.lo.s16 	%rs114, %rs113, 3;
	cvt.u32.u16 	%r209, %rs114;
	add.s32 	%r23, %r208, %r209;
	add.s16 	%rs115, %rs91, 4;
	mul.hi.u16 	%rs116, %rs115, 10923;
	shr.u16 	%rs117, %rs116, 3;
	mul.wide.u16 	%r210, %rs117, 1152;
	add.s32 	%r211, %r210, %r194;
	mul.lo.s16 	%rs118, %rs117, 48;
	sub.s16 	%rs119, %rs115, %rs118;
	mul.lo.s16 	%rs120, %rs119, 3;
	cvt.u32.u16 	%r212, %rs120;
	add.s32 	%r24, %r211, %r212;
	shl.b32 	%r213, %r44, 1;
	add.s16 	%rs121, %rs91, 5;
	mul.hi.u16 	%rs122, %rs121, 10923;
	shr.u16 	%rs123, %rs122, 3;
	cvt.u32.u16 	%r214, %rs123;
	add.s32 	%r25, %r213, %r214;
	shl.b32 	%r215, %r44, 5;
	mul.hi.u16 	%rs124, %rs121, 21846;
	cvt.u32.u16 	%r216, %rs124;
	add.s32 	%r217, %r215, %r216;
	setp.gt.u32 	%p109, %r217, 95;
	mad.lo.s32 	%r218, %r44, 96, %r195;
	setp.gt.u32 	%p110, %r218, 282;
	setp.gt.u32 	%p111, %r200, 848;
	or.pred  	%p112, %p65, %p111;
	mul.wide.u16 	%r220, %rs123, 1152;
	add.s32 	%r26, %r220, %r194;
	mul.lo.s16 	%rs125, %rs123, 48;
	sub.s16 	%rs126, %rs121, %rs125;
	mul.lo.s16 	%rs20, %rs126, 3;
	setp.gt.u32 	%p114, %r200, 847;
	or.pred  	%p115, %p65, %p114;
	setp.gt.u32 	%p117, %r200, 846;
	or.pred  	%p118, %p65, %p117;
	add.s16 	%rs127, %rs91, 6;
	mul.hi.u16 	%rs128, %rs127, 10923;
	shr.u16 	%rs129, %rs128, 3;
	cvt.u32.u16 	%r221, %rs129;
	add.s32 	%r27, %r213, %r221;
	mul.hi.u16 	%rs130, %rs91, 21846;
	cvt.u32.u16 	%r222, %rs130;
	add.s32 	%r223, %r215, %r222;
	setp.gt.u32 	%p120, %r223, 93;
	setp.gt.u32 	%p121, %r218, 281;
	setp.gt.u32 	%p122, %r200, 845;
	or.pred  	%p123, %p65, %p122;
	mul.wide.u16 	%r224, %rs129, 1152;
	add.s32 	%r28, %r224, %r194;
	mul.lo.s16 	%rs131, %rs129, 48;
	sub.s16 	%rs132, %rs127, %rs131;
	mul.lo.s16 	%rs21, %rs132, 3;
	setp.gt.u32 	%p125, %r200, 844;
	or.pred  	%p126, %p65, %p125;
	setp.gt.u32 	%p128, %r200, 843;
	or.pred  	%p129, %p65, %p128;
	or.pred  	%p131, %p31, %p29;
	or.pred  	%p4, %p131, %p32;
	or.pred  	%p132, %p36, %p34;
	or.pred  	%p5, %p132, %p37;
	or.pred  	%p133, %p41, %p39;
	or.pred  	%p6, %p133, %p42;
	or.pred  	%p134, %p46, %p44;
	or.pred  	%p7, %p134, %p47;
	or.pred  	%p135, %p51, %p49;
	or.pred  	%p8, %p135, %p52;
	or.pred  	%p136, %p56, %p54;
	or.pred  	%p9, %p136, %p57;
	or.pred  	%p137, %p61, %p59;
	or.pred  	%p10, %p137, %p62;
	or.pred  	%p138, %p69, %p67;
	or.pred  	%p11, %p138, %p70;
	or.pred  	%p139, %p74, %p72;
	or.pred  	%p12, %p139, %p75;
	or.pred  	%p140, %p79, %p77;
	or.pred  	%p13, %p140, %p80;
	or.pred  	%p141, %p84, %p82;
	or.pred  	%p14, %p141, %p85;
	or.pred  	%p142, %p89, %p87;
	or.pred  	%p15, %p142, %p90;
	or.pred  	%p143, %p94, %p92;
	or.pred  	%p16, %p143, %p95;
	or.pred  	%p144, %p99, %p97;
	or.pred  	%p17, %p144, %p100;
	or.pred  	%p145, %p105, %p104;
	or.pred  	%p18, %p145, %p32;
	or.pred  	%p146, %p108, %p107;
	or.pred  	%p19, %p146, %p37;
	or.pred  	%p147, %p109, %p110;
	or.pred  	%p20, %p147, %p112;
	or.pred  	%p21, %p147, %p115;
	or.pred  	%p22, %p147, %p118;
	or.pred  	%p148, %p120, %p121;
	or.pred  	%p23, %p148, %p123;
	or.pred  	%p24, %p148, %p126;
	or.pred  	%p25, %p148, %p129;
	mov.f32 	%f199, 0f00000000;
	mov.b32 	%r407, 0;
	not.pred 	%p149, %p1;
	cvt.u64.u32 	%rd9, %r1;
	not.pred 	%p202, %p3;
	mov.f32 	%f200, %f199;
$L__BB0_1:
	ld.param.u64 	%rd208, [default_function_kernel0_param_0];
	cvta.to.global.u64 	%rd1, %rd208;
	mov.u32 	%r225, %tid.x;
	mul.lo.s32 	%r226, %r225, 3;
	and.b32  	%r30, %r226, 15;
	bar.sync 	0;
	mov.f32 	%f180, 0f00000000;
	@%p149 bra 	$L__BB0_5;
	setp.eq.s32 	%p150, %r30, 0;
	@%p150 bra 	$L__BB0_5;
	setp.eq.s32 	%p151, %r30, 15;
	@%p151 bra 	$L__BB0_5;
	mul.lo.s32 	%r227, %r407, 3136;
	cvt.u64.u32 	%rd8, %r227;
	cvt.u64.u32 	%rd10, %r30;
	cvt.u32.u16 	%r228, %rs1;
	mul.wide.u32 	%rd11, %r228, 196;
	add.s64 	%rd12, %rd11, %rd10;
	add.s64 	%rd13, %rd12, %rd9;
	add.s64 	%rd14, %rd13, %rd8;
	shl.b64 	%rd15, %rd14, 2;
	add.s64 	%rd16, %rd1, %rd15;
	ld.global.nc.f32 	%f180, [%rd16+-60];
$L__BB0_5:
	mov.u32 	%r31, %tid.x;
	mov.u32 	%r229, %tid.z;
	shl.b32 	%r230, %r229, 8;
	mad.lo.s32 	%r231, %r31, 19, %r230;
	shl.b32 	%r232, %r231, 2;
	mov.u32 	%r233, _ZZ24default_function_kernel0E15pad_temp_shared;
	add.s32 	%r32, %r233, %r232;
	st.shared.f32 	[%r32], %f180;
	mov.f32 	%f181, 0f00000000;
	@%p4 bra 	$L__BB0_7;
	mul.lo.s32 	%r234, %r407, 3136;
	cvt.u64.u32 	%rd17, %r234;
	cvt.u64.u32 	%rd18, %r2;
	mad.lo.s32 	%r235, %r31, 19, 1;
	and.b32  	%r236, %r235, 15;
	cvt.u64.u32 	%rd19, %r236;
	cvt.u32.u16 	%r237, %rs2;
	mul.wide.u32 	%rd20, %r237, 196;
	add.s64 	%rd21, %rd20, %rd19;
	add.s64 	%rd22, %rd21, %rd18;
	add.s64 	%rd23, %rd22, %rd17;
	shl.b64 	%rd24, %rd23, 2;
	add.s64 	%rd25, %rd1, %rd24;
	ld.global.nc.f32 	%f181, [%rd25+-60];
$L__BB0_7:
	st.shared.f32 	[%r32+4], %f181;
	mov.f32 	%f182, 0f00000000;
	@%p5 bra 	$L__BB0_9;
	mul.lo.s32 	%r238, %r407, 3136;
	cvt.u64.u32 	%rd26, %r238;
	cvt.u64.u32 	%rd27, %r3;
	mad.lo.s32 	%r239, %r31, 19, 2;
	and.b32  	%r240, %r239, 15;
	cvt.u64.u32 	%rd28, %r240;
	cvt.u32.u16 	%r241, %rs3;
	mul.wide.u32 	%rd29, %r241, 196;
	add.s64 	%rd30, %rd29, %rd28;
	add.s64 	%rd31, %rd30, %rd27;
	add.s64 	%rd32, %rd31, %rd26;
	shl.b64 	%rd33, %rd32, 2;
	add.s64 	%rd34, %rd1, %rd33;
	ld.global.nc.f32 	%f182, [%rd34+-60];
$L__BB0_9:
	st.shared.f32 	[%r32+8], %f182;
	mov.f32 	%f183, 0f00000000;
	@%p6 bra 	$L__BB0_11;
	mul.lo.s32 	%r242, %r407, 3136;
	cvt.u64.u32 	%rd35, %r242;
	cvt.u64.u32 	%rd36, %r4;
	mad.lo.s32 	%r243, %r31, 19, 3;
	and.b32  	%r244, %r243, 15;
	cvt.u64.u32 	%rd37, %r244;
	cvt.u32.u16 	%r245, %rs4;
	mul.wide.u32 	%rd38, %r245, 196;
	add.s64 	%rd39, %rd38, %rd37;
	add.s64 	%rd40, %rd39, %rd36;
	add.s64 	%rd41, %rd40, %rd35;
	shl.b64 	%rd42, %rd41, 2;
	add.s64 	%rd43, %rd1, %rd42;
	ld.global.nc.f32 	%f183, [%rd43+-60];
$L__BB0_11:
	st.shared.f32 	[%r32+12], %f183;
	mov.f32 	%f184, 0f00000000;
	@%p7 bra 	$L__BB0_13;
	mul.lo.s32 	%r246, %r407, 3136;
	cvt.u64.u32 	%rd44, %r246;
	cvt.u64.u32 	%rd45, %r5;
	mad.lo.s32 	%r247, %r31, 19, 4;
	and.b32  	%r248, %r247, 15;
	cvt.u64.u32 	%rd46, %r248;
	cvt.u32.u16 	%r249, %rs5;
	mul.wide.u32 	%rd47, %r249, 196;
	add.s64 	%rd48, %rd47, %rd46;
	add.s64 	%rd49, %rd48, %rd45;
	add.s64 	%rd50, %rd49, %rd44;
	shl.b64 	%rd51, %rd50, 2;
	add.s64 	%rd52, %rd1, %rd51;
	ld.global.nc.f32 	%f184, [%rd52+-60];
$L__BB0_13:
	st.shared.f32 	[%r32+16], %f184;
	mov.f32 	%f185, 0f00000000;
	@%p8 bra 	$L__BB0_15;
	mul.lo.s32 	%r250, %r407, 3136;
	cvt.u64.u32 	%rd53, %r250;
	cvt.u64.u32 	%rd54, %r6;
	mad.lo.s32 	%r251, %r31, 19, 5;
	and.b32  	%r252, %r251, 15;
	cvt.u64.u32 	%rd55, %r252;
	cvt.u32.u16 	%r253, %rs6;
	mul.wide.u32 	%rd56, %r253, 196;
	add.s64 	%rd57, %rd56, %rd55;
	add.s64 	%rd58, %rd57, %rd54;
	add.s64 	%rd59, %rd58, %rd53;
	shl.b64 	%rd60, %rd59, 2;
	add.s64 	%rd61, %rd1, %rd60;
	ld.global.nc.f32 	%f185, [%rd61+-60];
$L__BB0_15:
	st.shared.f32 	[%r32+20], %f185;
	mov.f32 	%f186, 0f00000000;
	@%p9 bra 	$L__BB0_17;
	mul.lo.s32 	%r254, %r407, 3136;
	cvt.u64.u32 	%rd62, %r254;
	cvt.u64.u32 	%rd63, %r7;
	mad.lo.s32 	%r255, %r31, 19, 6;
	and.b32  	%r256, %r255, 15;
	cvt.u64.u32 	%rd64, %r256;
	cvt.u32.u16 	%r257, %rs7;
	mul.wide.u32 	%rd65, %r257, 196;
	add.s64 	%rd66, %rd65, %rd64;
	add.s64 	%rd67, %rd66, %rd63;
	add.s64 	%rd68, %rd67, %rd62;
	shl.b64 	%rd69, %rd68, 2;
	add.s64 	%rd70, %rd1, %rd69;
	ld.global.nc.f32 	%f186, [%rd70+-60];
$L__BB0_17:
	st.shared.f32 	[%r32+24], %f186;
	mov.f32 	%f187, 0f00000000;
	@%p10 bra 	$L__BB0_19;
	mul.lo.s32 	%r258, %r407, 3136;
	cvt.u64.u32 	%rd71, %r258;
	cvt.u64.u32 	%rd72, %r8;
	mad.lo.s32 	%r259, %r31, 19, 7;
	and.b32  	%r260, %r259, 15;
	cvt.u64.u32 	%rd73, %r260;
	cvt.u32.u16 	%r261, %rs8;
	mul.wide.u32 	%rd74, %r261, 196;
	add.s64 	%rd75, %rd74, %rd73;
	add.s64 	%rd76, %rd75, %rd72;
	add.s64 	%rd77, %rd76, %rd71;
	shl.b64 	%rd78, %rd77, 2;
	add.s64 	%rd79, %rd1, %rd78;
	ld.global.nc.f32 	%f187, [%rd79+-60];
$L__BB0_19:
	st.shared.f32 	[%r32+28], %f187;
	add.s32 	%r263, %r30, -7;
	setp.lt.u32 	%p152, %r263, 2;
	or.pred  	%p153, %p2, %p152;
	mov.f32 	%f188, 0f00000000;
	@%p153 bra 	$L__BB0_21;
	mul.lo.s32 	%r264, %r407, 3136;
	cvt.u64.u32 	%rd80, %r264;
	cvt.u64.u32 	%rd81, %r9;
	xor.b32  	%r265, %r30, 8;
	cvt.u64.u32 	%rd82, %r265;
	cvt.u32.u16 	%r266, %rs9;
	mul.wide.u32 	%rd83, %r266, 196;
	add.s64 	%rd84, %rd83, %rd82;
	add.s64 	%rd85, %rd84, %rd81;
	add.s64 	%rd86, %rd85, %rd80;
	shl.b64 	%rd87, %rd86, 2;
	add.s64 	%rd88, %rd1, %rd87;
	ld.global.nc.f32 	%f188, [%rd88+-60];
$L__BB0_21:
	st.shared.f32 	[%r32+32], %f188;
	mul.lo.s32 	%r267, %r31, 19;
	add.s32 	%r268, %r267, 9;
	shr.u32 	%r269, %r268, 4;
	mov.u32 	%r33, %tid.z;
	shl.b32 	%r270, %r33, 4;
	add.s32 	%r271, %r269, %r270;
	setp.gt.u32 	%p154, %r271, 47;
	setp.gt.u32 	%p155, %r31, 12;
	shl.b32 	%r272, %r33, 8;
	add.s32 	%r273, %r272, %r267;
	setp.gt.u32 	%p156, %r273, 758;
	or.pred  	%p157, %p155, %p156;
	or.pred  	%p159, %p154, %p157;
	@%p159 bra 	$L__BB0_25;
	mov.f32 	%f189, 0f00000000;
	@%p11 bra 	$L__BB0_24;
	mul.lo.s32 	%r274, %r407, 3136;
	cvt.u64.u32 	%rd89, %r274;
	cvt.u64.u32 	%rd90, %r10;
	mad.lo.s32 	%r275, %r31, 19, 9;
	and.b32  	%r276, %r275, 15;
	cvt.u64.u32 	%rd91, %r276;
	cvt.u32.u16 	%r277, %rs10;
	mul.wide.u32 	%rd92, %r277, 196;
	add.s64 	%rd93, %rd92, %rd91;
	add.s64 	%rd94, %rd93, %rd90;
	add.s64 	%rd95, %rd94, %rd89;
	shl.b64 	%rd96, %rd95, 2;
	add.s64 	%rd97, %rd1, %rd96;
	ld.global.nc.f32 	%f189, [%rd97+-60];
$L__BB0_24:
	st.shared.f32 	[%r32+36], %f189;
$L__BB0_25:
	mul.lo.s32 	%r278, %r31, 19;
	add.s32 	%r279, %r278, 10;
	shr.u32 	%r280, %r279, 4;
	shl.b32 	%r281, %r33, 4;
	add.s32 	%r282, %r280, %r281;
	setp.gt.u32 	%p160, %r282, 47;
	setp.gt.u32 	%p161, %r31, 12;
	shl.b32 	%r283, %r33, 8;
	add.s32 	%r284, %r283, %r278;
	setp.gt.u32 	%p162, %r284, 757;
	or.pred  	%p163, %p161, %p162;
	or.pred  	%p165, %p160, %p163;
	@%p165 bra 	$L__BB0_29;
	mov.f32 	%f190, 0f00000000;
	@%p12 bra 	$L__BB0_28;
	mul.lo.s32 	%r285, %r407, 3136;
	cvt.u64.u32 	%rd98, %r285;
	cvt.u64.u32 	%rd99, %r11;
	mad.lo.s32 	%r286, %r31, 19, 10;
	and.b32  	%r287, %r286, 15;
	cvt.u64.u32 	%rd100, %r287;
	cvt.u32.u16 	%r288, %rs11;
	mul.wide.u32 	%rd101, %r288, 196;
	add.s64 	%rd102, %rd101, %rd100;
	add.s64 	%rd103, %rd102, %rd99;
	add.s64 	%rd104, %rd103, %rd98;
	shl.b64 	%rd105, %rd104, 2;
	add.s64 	%rd106, %rd1, %rd105;
	ld.global.nc.f32 	%f190, [%rd106+-60];
$L__BB0_28:
	st.shared.f32 	[%r32+40], %f190;
$L__BB0_29:
	mul.lo.s32 	%r289, %r31, 19;
	add.s32 	%r290, %r289, 11;
	shr.u32 	%r291, %r290, 4;
	shl.b32 	%r292, %r33, 4;
	add.s32 	%r293, %r291, %r292;
	setp.gt.u32 	%p166, %r293, 47;
	setp.gt.u32 	%p167, %r31, 12;
	shl.b32 	%r294, %r33, 8;
	add.s32 	%r295, %r294, %r289;
	setp.gt.u32 	%p168, %r295, 756;
	or.pred  	%p169, %p167, %p168;
	or.pred  	%p171, %p166, %p169;
	@%p171 bra 	$L__BB0_33;
	mov.f32 	%f191, 0f00000000;
	@%p13 bra 	$L__BB0_32;
	mul.lo.s32 	%r296, %r407, 3136;
	cvt.u64.u32 	%rd107, %r296;
	cvt.u64.u32 	%rd108, %r12;
	mad.lo.s32 	%r297, %r31, 19, 11;
	and.b32  	%r298, %r297, 15;
	cvt.u64.u32 	%rd109, %r298;
	cvt.u32.u16 	%r299, %rs12;
	mul.wide.u32 	%rd110, %r299, 196;
	add.s64 	%rd111, %rd110, %rd109;
	add.s64 	%rd112, %rd111, %rd108;
	add.s64 	%rd113, %rd112, %rd107;
	shl.b64 	%rd114, %rd113, 2;
	add.s64 	%rd115, %rd1, %rd114;
	ld.global.nc.f32 	%f191, [%rd115+-60];
$L__BB0_32:
	st.shared.f32 	[%r32+44], %f191;
$L__BB0_33:
	mul.lo.s32 	%r300, %r31, 19;
	add.s32 	%r301, %r300, 12;
	shr.u32 	%r302, %r301, 4;
	shl.b32 	%r303, %r33, 4;
	add.s32 	%r304, %r302, %r303;
	setp.gt.u32 	%p172, %r304, 47;
	setp.gt.u32 	%p173, %r31, 12;
	shl.b32 	%r305, %r33, 8;
	add.s32 	%r306, %r305, %r300;
	setp.gt.u32 	%p174, %r306, 755;
	or.pred  	%p175, %p173, %p174;
	or.pred  	%p177, %p172, %p175;
	@%p177 bra 	$L__BB0_37;
	mov.f32 	%f192, 0f00000000;
	@%p14 bra 	$L__BB0_36;
	mul.lo.s32 	%r307, %r407, 3136;
	cvt.u64.u32 	%rd116, %r307;
	cvt.u64.u32 	%rd117, %r13;
	mad.lo.s32 	%r308, %r31, 19, 12;
	and.b32  	%r309, %r308, 15;
	cvt.u64.u32 	%rd118, %r309;
	cvt.u32.u16 	%r310, %rs13;
	mul.wide.u32 	%rd119, %r310, 196;
	add.s64 	%rd120, %rd119, %rd118;
	add.s64 	%rd121, %rd120, %rd117;
	add.s64 	%rd122, %rd121, %rd116;
	shl.b64 	%rd123, %rd122, 2;
	add.s64 	%rd124, %rd1, %rd123;
	ld.global.nc.f32 	%f192, [%rd124+-60];
$L__BB0_36:
	st.shared.f32 	[%r32+48], %f192;
$L__BB0_37:
	mul.lo.s32 	%r311, %r31, 19;
	add.s32 	%r312, %r311, 13;
	shr.u32 	%r313, %r312, 4;
	shl.b32 	%r314, %r33, 4;
	add.s32 	%r315, %r313, %r314;
	setp.gt.u32 	%p178, %r315, 47;
	setp.gt.u32 	%p179, %r31, 12;
	shl.b32 	%r316, %r33, 8;
	add.s32 	%r317, %r316, %r311;
	setp.gt.u32 	%p180, %r317, 754;
	or.pred  	%p181, %p179, %p180;
	or.pred  	%p183, %p178, %p181;
	@%p183 bra 	$L__BB0_41;
	mov.f32 	%f193, 0f00000000;
	@%p15 bra 	$L__BB0_40;
	mul.lo.s32 	%r318, %r407, 3136;
	cvt.u64.u32 	%rd125, %r318;
	cvt.u64.u32 	%rd126, %r14;
	mad.lo.s32 	%r319, %r31, 19, 13;
	and.b32  	%r320, %r319, 15;
	cvt.u64.u32 	%rd127, %r320;
	cvt.u32.u16 	%r321, %rs14;
	mul.wide.u32 	%rd128, %r321, 196;
	add.s64 	%rd129, %rd128, %rd127;
	add.s64 	%rd130, %rd129, %rd126;
	add.s64 	%rd131, %rd130, %rd125;
	shl.b64 	%rd132, %rd131, 2;
	add.s64 	%rd133, %rd1, %rd132;
	ld.global.nc.f32 	%f193, [%rd133+-60];
$L__BB0_40:
	st.shared.f32 	[%r32+52], %f193;
$L__BB0_41:
	mul.lo.s32 	%r322, %r31, 19;
	add.s32 	%r323, %r322, 14;
	shr.u32 	%r324, %r323, 4;
	shl.b32 	%r325, %r33, 4;
	add.s32 	%r326, %r324, %r325;
	setp.gt.u32 	%p184, %r326, 47;
	setp.gt.u32 	%p185, %r31, 12;
	shl.b32 	%r327, %r33, 8;
	add.s32 	%r328, %r327, %r322;
	setp.gt.u32 	%p186, %r328, 753;
	or.pred  	%p187, %p185, %p186;
	or.pred  	%p189, %p184, %p187;
	@%p189 bra 	$L__BB0_45;
	mov.f32 	%f194, 0f00000000;
	@%p16 bra 	$L__BB0_44;
	mul.lo.s32 	%r329, %r407, 3136;
	cvt.u64.u32 	%rd134, %r329;
	cvt.u64.u32 	%rd135, %r15;
	mad.lo.s32 	%r330, %r31, 19, 14;
	and.b32  	%r331, %r330, 15;
	cvt.u64.u32 	%rd136, %r331;
	cvt.u32.u16 	%r332, %rs15;
	mul.wide.u32 	%rd137, %r332, 196;
	add.s64 	%rd138, %rd137, %rd136;
	add.s64 	%rd139, %rd138, %rd135;
	add.s64 	%rd140, %rd139, %rd134;
	shl.b64 	%rd141, %rd140, 2;
	add.s64 	%rd142, %rd1, %rd141;
	ld.global.nc.f32 	%f194, [%rd142+-60];
$L__BB0_44:
	st.shared.f32 	[%r32+56], %f194;
$L__BB0_45:
	mul.lo.s32 	%r333, %r31, 19;
	add.s32 	%r334, %r333, 15;
	shr.u32 	%r335, %r334, 4;
	shl.b32 	%r336, %r33, 4;
	add.s32 	%r337, %r335, %r336;
	setp.gt.u32 	%p190, %r337, 47;
	setp.gt.u32 	%p191, %r31, 12;
	shl.b32 	%r338, %r33, 8;
	add.s32 	%r339, %r338, %r333;
	setp.gt.u32 	%p192, %r339, 752;
	or.pred  	%p193, %p191, %p192;
	or.pred  	%p195, %p190, %p193;
	@%p195 bra 	$L__BB0_49;
	mov.f32 	%f195, 0f00000000;
	@%p17 bra 	$L__BB0_48;
	mul.lo.s32 	%r340, %r407, 3136;
	cvt.u64.u32 	%rd143, %r340;
	cvt.u64.u32 	%rd144, %r16;
	mad.lo.s32 	%r341, %r31, 19, -1;
	and.b32  	%r342, %r341, 15;
	cvt.u64.u32 	%rd145, %r342;
	cvt.u32.u16 	%r343, %rs16;
	mul.wide.u32 	%rd146, %r343, 196;
	add.s64 	%rd147, %rd146, %rd145;
	add.s64 	%rd148, %rd147, %rd144;
	add.s64 	%rd149, %rd148, %rd143;
	shl.b64 	%rd150, %rd149, 2;
	add.s64 	%rd151, %rd1, %rd150;
	ld.global.nc.f32 	%f195, [%rd151+-60];
$L__BB0_48:
	st.shared.f32 	[%r32+60], %f195;
$L__BB0_49:
	mul.lo.s32 	%r344, %r31, 19;
	shr.u32 	%r345, %r344, 4;
	shl.b32 	%r346, %r33, 4;
	add.s32 	%r347, %r345, %r346;
	setp.gt.u32 	%p196, %r347, 46;
	setp.gt.u32 	%p197, %r31, 12;
	shl.b32 	%r348, %r33, 8;
	add.s32 	%r349, %r348, %r344;
	setp.gt.u32 	%p198, %r349, 751;
	or.pred  	%p199, %p197, %p198;
	or.pred  	%p201, %p196, %p199;
	mov.f32 	%f196, 0f00000000;
	@%p201 bra 	$L__BB0_55;
	@%p202 bra 	$L__BB0_54;
	setp.eq.s32 	%p203, %r30, 0;
	@%p203 bra 	$L__BB0_54;
	setp.eq.s32 	%p204, %r30, 15;
	@%p204 bra 	$L__BB0_54;
	mul.lo.s32 	%r350, %r407, 3136;
	cvt.u64.u32 	%rd152, %r350;
	cvt.u64.u32 	%rd153, %r17;
	cvt.u64.u32 	%rd154, %r30;
	cvt.u32.u16 	%r351, %rs17;
	mul.wide.u32 	%rd155, %r351, 196;
	add.s64 	%rd156, %rd155, %rd154;
	add.s64 	%rd157, %rd156, %rd153;
	add.s64 	%rd158, %rd157, %rd152;
	shl.b64 	%rd159, %rd158, 2;
	add.s64 	%rd160, %rd1, %rd159;
	ld.global.nc.f32 	%f196, [%rd160+-60];
$L__BB0_54:
	st.shared.f32 	[%r32+64], %f196;
$L__BB0_55:
	mul.lo.s32 	%r352, %r31, 19;
	add.s32 	%r353, %r352, 17;
	shr.u32 	%r354, %r353, 4;
	shl.b32 	%r355, %r33, 4;
	add.s32 	%r356, %r354, %r355;
	setp.gt.u32 	%p205, %r356, 47;
	setp.gt.u32 	%p206, %r31, 12;
	shl.b32 	%r357, %r33, 8;
	add.s32 	%r358, %r357, %r352;
	setp.gt.u32 	%p207, %r358, 750;
	or.pred  	%p208, %p206, %p207;
	or.pred  	%p210, %p205, %p208;
	@%p210 bra 	$L__BB0_59;
	mov.f32 	%f197, 0f00000000;
	@%p18 bra 	$L__BB0_58;
	mul.lo.s32 	%r359, %r407, 3136;
	cvt.u64.u32 	%rd161, %r359;
	cvt.u64.u32 	%rd162, %r18;
	mad.lo.s32 	%r360, %r31, 19, 1;
	and.b32  	%r361, %r360, 15;
	cvt.u64.u32 	%rd163, %r361;
	cvt.u32.u16 	%r362, %rs18;
	mul.wide.u32 	%rd164, %r362, 196;
	add.s64 	%rd165, %rd164, %rd163;
	add.s64 	%rd166, %rd165, %rd162;
	add.s64 	%rd167, %rd166, %rd161;
	shl.b64 	%rd168, %rd167, 2;
	add.s64 	%rd169, %rd1, %rd168;
	ld.global.nc.f32 	%f197, [%rd169+-60];
$L__BB0_58:
	st.shared.f32 	[%r32+68], %f197;
$L__BB0_59:
	mul.lo.s32 	%r363, %r31, 19;
	add.s32 	%r364, %r363, 18;
	shr.u32 	%r365, %r364, 4;
	shl.b32 	%r366, %r33, 4;
	add.s32 	%r367, %r365, %r366;
	setp.gt.u32 	%p211, %r367, 47;
	setp.gt.u32 	%p212, %r31, 12;
	shl.b32 	%r368, %r33, 8;
	add.s32 	%r369, %r368, %r363;
	setp.gt.u32 	%p213, %r369, 749;
	or.pred  	%p214, %p212, %p213;
	or.pred  	%p216, %p211, %p214;
	@%p216 bra 	$L__BB0_63;
	mov.f32 	%f198, 0f00000000;
	@%p19 bra 	$L__BB0_62;
	mul.lo.s32 	%r370, %r407, 3136;
	cvt.u64.u32 	%rd170, %r370;
	cvt.u64.u32 	%rd171, %r19;
	mad.lo.s32 	%r371, %r31, 19, 2;
	and.b32  	%r372, %r371, 15;
	cvt.u64.u32 	%rd172, %r372;
	cvt.u32.u16 	%r373, %rs19;
	mul.wide.u32 	%rd173, %r373, 196;
	add.s64 	%rd174, %rd173, %rd172;
	add.s64 	%rd175, %rd174, %rd171;
	add.s64 	%rd176, %rd175, %rd170;
	shl.b64 	%rd177, %rd176, 2;
	add.s64 	%rd178, %rd1, %rd177;
	ld.global.nc.f32 	%f198, [%rd178+-60];
$L__BB0_62:
	st.shared.f32 	[%r32+72], %f198;
$L__BB0_63:
	ld.param.u64 	%rd209, [default_function_kernel0_param_1];
	setp.gt.u32 	%p217, %r25, 5;
	mul.lo.s32 	%r34, %r407, 144;
	add.s32 	%r374, %r20, %r34;
	cvta.to.global.u64 	%rd2, %rd209;
	mul.wide.u32 	%rd179, %r374, 4;
	add.s64 	%rd180, %rd2, %rd179;
	ld.global.nc.f32 	%f67, [%rd180];
	mov.u32 	%r375, %tid.z;
	mov.u32 	%r376, %tid.x;
	mul.lo.s32 	%r377, %r376, 21;
	mad.lo.s32 	%r378, %r375, 288, %r377;
	shl.b32 	%r379, %r378, 2;
	mov.u32 	%r380, _ZZ24default_function_kernel0E13kernel_shared;
	add.s32 	%r35, %r380, %r379;
	st.shared.f32 	[%r35], %f67;
	ld.global.nc.f32 	%f68, [%rd180+4];
	st.shared.f32 	[%r35+4], %f68;
	ld.global.nc.f32 	%f69, [%rd180+8];
	st.shared.f32 	[%r35+8], %f69;
	add.s32 	%r381, %r21, %r34;
	mul.wide.u32 	%rd181, %r381, 4;
	add.s64 	%rd182, %rd2, %rd181;
	ld.global.nc.f32 	%f70, [%rd182];
	st.shared.f32 	[%r35+12], %f70;
	ld.global.nc.f32 	%f71, [%rd182+4];
	st.shared.f32 	[%r35+16], %f71;
	ld.global.nc.f32 	%f72, [%rd182+8];
	st.shared.f32 	[%r35+20], %f72;
	add.s32 	%r382, %r22, %r34;
	mul.wide.u32 	%rd183, %r382, 4;
	add.s64 	%rd184, %rd2, %rd183;
	ld.global.nc.f32 	%f73, [%rd184];
	st.shared.f32 	[%r35+24], %f73;
	ld.global.nc.f32 	%f74, [%rd184+4];
	st.shared.f32 	[%r35+28], %f74;
	ld.global.nc.f32 	%f75, [%rd184+8];
	st.shared.f32 	[%r35+32], %f75;
	add.s32 	%r383, %r23, %r34;
	mul.wide.u32 	%rd185, %r383, 4;
	add.s64 	%rd186, %rd2, %rd185;
	ld.global.nc.f32 	%f76, [%rd186];
	st.shared.f32 	[%r35+36], %f76;
	ld.global.nc.f32 	%f77, [%rd186+4];
	st.shared.f32 	[%r35+40], %f77;
	ld.global.nc.f32 	%f78, [%rd186+8];
	st.shared.f32 	[%r35+44], %f78;
	add.s32 	%r384, %r24, %r34;
	mul.wide.u32 	%rd187, %r384, 4;
	add.s64 	%rd188, %rd2, %rd187;
	ld.global.nc.f32 	%f79, [%rd188];
	st.shared.f32 	[%r35+48], %f79;
	ld.global.nc.f32 	%f80, [%rd188+4];
	st.shared.f32 	[%r35+52], %f80;
	ld.global.nc.f32 	%f81, [%rd188+8];
	st.shared.f32 	[%r35+56], %f81;
	@%p217 bra 	$L__BB0_70;
	@%p20 bra 	$L__BB0_66;
	cvt.u32.u16 	%r385, %rs20;
	add.s32 	%r386, %r26, %r385;
	add.s32 	%r387, %r386, %r34;
	mul.wide.u32 	%rd189, %r387, 4;
	add.s64 	%rd190, %rd2, %rd189;
	ld.global.nc.f32 	%f82, [%rd190];
	st.shared.f32 	[%r35+60], %f82;
$L__BB0_66:
	cvt.u64.u16 	%rd191, %rs20;
	cvt.u64.u32 	%rd192, %r26;
	cvt.u64.u32 	%rd193, %r34;
	add.s64 	%rd194, %rd192, %rd191;
	add.s64 	%rd195, %rd194, %rd193;
	shl.b64 	%rd196, %rd195, 2;
	add.s64 	%rd3, %rd2, %rd196;
	@%p21 bra 	$L__BB0_68;
	ld.global.nc.f32 	%f83, [%rd3+4];
	st.shared.f32 	[%r35+64], %f83;
$L__BB0_68:
	@%p22 bra 	$L__BB0_70;
	ld.global.nc.f32 	%f84, [%rd3+8];
	st.shared.f32 	[%r35+68], %f84;
$L__BB0_70:
	setp.gt.u32 	%p218, %r27, 5;
	@%p218 bra 	$L__BB0_77;
	@%p23 bra 	$L__BB0_73;
	cvt.u32.u16 	%r388, %rs21;
	add.s32 	%r389, %r28, %r388;
	add.s32 	%r390, %r389, %r34;
	mul.wide.u32 	%rd197, %r390, 4;
	add.s64 	%rd198, %rd2, %rd197;
	ld.global.nc.f32 	%f85, [%rd198];
	st.shared.f32 	[%r35+72], %f85;
$L__BB0_73:
	cvt.u64.u16 	%rd199, %rs21;
	cvt.u64.u32 	%rd200, %r28;
	cvt.u64.u32 	%rd201, %r34;
	add.s64 	%rd202, %rd200, %rd199;
	add.s64 	%rd203, %rd202, %rd201;
	shl.b64 	%rd204, %rd203, 2;
	add.s64 	%rd4, %rd2, %rd204;
	@%p24 bra 	$L__BB0_75;
	ld.global.nc.f32 	%f86, [%rd4+4];
	st.shared.f32 	[%r35+76], %f86;
$L__BB0_75:
	@%p25 bra 	$L__BB0_77;
	ld.global.nc.f32 	%f87, [%rd4+8];
	st.shared.f32 	[%r35+80], %f87;
$L__BB0_77:
	mov.u32 	%r392, %tid.z;
	mov.u32 	%r393, _ZZ24default_function_kernel0E13kernel_shared;
	mad.lo.s32 	%r394, %r392, 576, %r393;
	add.s32 	%r408, %r394, 1796;
	bar.sync 	0;
	mov.b32 	%r409, 192;
$L__BB0_78:
	mov.u32 	%r395, %tid.x;
	shl.b32 	%r396, %r395, 2;
	mov.u32 	%r397, _ZZ24default_function_kernel0E15pad_temp_shared;
	add.s32 	%r398, %r397, %r396;
	add.s32 	%r399, %r398, %r409;
	ld.shared.f32 	%f88, [%r399+-192];
	ld.shared.f32 	%f89, [%r399+-188];
	ld.shared.f32 	%f90, [%r399+-184];
	ld.shared.f32 	%f91, [%r399];
	ld.shared.f32 	%f92, [%r399+4];
	ld.shared.f32 	%f93, [%r399+8];
	ld.shared.f32 	%f94, [%r408+-1796];
	ld.shared.f32 	%f95, [%r408+-68];
	ld.shared.f32 	%f96, [%r408+-1792];
	ld.shared.f32 	%f97, [%r408+-64];
	ld.shared.f32 	%f98, [%r408+-1788];
	ld.shared.f32 	%f99, [%r408+-60];
	ld.shared.f32 	%f100, [%r408+-1760];
	ld.shared.f32 	%f101, [%r408+-32];
	ld.shared.f32 	%f102, [%r408+-1756];
	ld.shared.f32 	%f103, [%r408+-28];
	ld.shared.f32 	%f104, [%r408+-1752];
	ld.shared.f32 	%f105, [%r408+-24];
	fma.rn.f32 	%f106, %f88, %f94, %f200;
	fma.rn.f32 	%f107, %f88, %f95, %f199;
	fma.rn.f32 	%f108, %f89, %f96, %f106;
	fma.rn.f32 	%f109, %f89, %f97, %f107;
	fma.rn.f32 	%f110, %f90, %f98, %f108;
	fma.rn.f32 	%f111, %f90, %f99, %f109;
	fma.rn.f32 	%f112, %f91, %f100, %f110;
	fma.rn.f32 	%f113, %f91, %f101, %f111;
	fma.rn.f32 	%f114, %f92, %f102, %f112;
	fma.rn.f32 	%f115, %f92, %f103, %f113;
	fma.rn.f32 	%f116, %f93, %f104, %f114;
	fma.rn.f32 	%f117, %f93, %f105, %f115;
	ld.shared.f32 	%f118, [%r399+-128];
	ld.shared.f32 	%f119, [%r399+-124];
	ld.shared.f32 	%f120, [%r399+-120];
	ld.shared.f32 	%f121, [%r399+64];
	ld.shared.f32 	%f122, [%r399+68];
	ld.shared.f32 	%f123, [%r399+72];
	ld.shared.f32 	%f124, [%r408+-1784];
	ld.shared.f32 	%f125, [%r408+-56];
	ld.shared.f32 	%f126, [%r408+-1780];
	ld.shared.f32 	%f127, [%r408+-52];
	ld.shared.f32 	%f128, [%r408+-1776];
	ld.shared.f32 	%f129, [%r408+-48];
	ld.shared.f32 	%f130, [%r408+-1748];
	ld.shared.f32 	%f131, [%r408+-20];
	ld.shared.f32 	%f132, [%r408+-1744];
	ld.shared.f32 	%f133, [%r408+-16];
	ld.shared.f32 	%f134, [%r408+-1740];
	ld.shared.f32 	%f135, [%r408+-12];
	fma.rn.f32 	%f136, %f118, %f124, %f116;
	fma.rn.f32 	%f137, %f118, %f125, %f117;
	fma.rn.f32 	%f138, %f119, %f126, %f136;
	fma.rn.f32 	%f139, %f119, %f127, %f137;
	fma.rn.f32 	%f140, %f120, %f128, %f138;
	fma.rn.f32 	%f141, %f120, %f129, %f139;
	fma.rn.f32 	%f142, %f121, %f130, %f140;
	fma.rn.f32 	%f143, %f121, %f131, %f141;
	fma.rn.f32 	%f144, %f122, %f132, %f142;
	fma.rn.f32 	%f145, %f122, %f133, %f143;
	fma.rn.f32 	%f146, %f123, %f134, %f144;
	fma.rn.f32 	%f147, %f123, %f135, %f145;
	ld.shared.f32 	%f148, [%r399+-64];
	ld.shared.f32 	%f149, [%r399+-60];
	ld.shared.f32 	%f150, [%r399+-56];
	ld.shared.f32 	%f151, [%r399+128];
	ld.shared.f32 	%f152, [%r399+132];
	ld.shared.f32 	%f153, [%r399+136];
	ld.shared.f32 	%f154, [%r408+-1772];
	ld.shared.f32 	%f155, [%r408+-44];
	ld.shared.f32 	%f156, [%r408+-1768];
	ld.shared.f32 	%f157, [%r408+-40];
	ld.shared.f32 	%f158, [%r408+-1764];
	ld.shared.f32 	%f159, [%r408+-36];
	ld.shared.f32 	%f160, [%r408+-1736];
	ld.shared.f32 	%f161, [%r408+-8];
	ld.shared.f32 	%f162, [%r408+-1732];
	ld.shared.f32 	%f163, [%r408+-4];
	ld.shared.f32 	%f164, [%r408+-1728];
	ld.shared.f32 	%f165, [%r408];
	fma.rn.f32 	%f166, %f148, %f154, %f146;
	fma.rn.f32 	%f167, %f148, %f155, %f147;
	fma.rn.f32 	%f168, %f149, %f156, %f166;
	fma.rn.f32 	%f169, %f149, %f157, %f167;
	fma.rn.f32 	%f170, %f150, %f158, %f168;
	fma.rn.f32 	%f171, %f150, %f159, %f169;
	fma.rn.f32 	%f172, %f151, %f160, %f170;
	fma.rn.f32 	%f173, %f151, %f161, %f171;
	fma.rn.f32 	%f174, %f152, %f162, %f172;
	fma.rn.f32 	%f175, %f152, %f163, %f173;
	fma.rn.f32 	%f200, %f153, %f164, %f174;
	fma.rn.f32 	%f199, %f153, %f165, %f175;
	add.s32 	%r409, %r409, 384;
	add.s32 	%r408, %r408, 72;
	setp.ne.s32 	%p219, %r409, 3264;
	@%p219 bra 	$L__BB0_78;
	add.s32 	%r407, %r407, 1;
	setp.ne.s32 	%p220, %r407, 8;
	@%p220 bra 	$L__BB0_1;
	ld.param.u64 	%rd210, [default_function_kernel0_param_2];
	cvta.to.global.u64 	%rd205, %rd210;
	mov.u32 	%r400, %ctaid.z;
	mov.u32 	%r401, %tid.z;
	mov.u32 	%r402, %ctaid.y;
	mov.u32 	%r403, %tid.x;
	mad.lo.s32 	%r404, %r401, 196, %r403;
	mad.lo.s32 	%r405, %r400, 1176, %r404;
	mad.lo.s32 	%r406, %r402, 14, %r405;
	mul.wide.u32 	%rd206, %r406, 4;
	add.s64 	%rd207, %rd205, %rd206;
	st.global.f32 	[%rd207], %f200;
	st.global.f32 	[%rd207+2352], %f199;
	ret;

}
	// .globl	_Z9transformPfS_
.visible .entry _Z9transformPfS_(
	.param .u64 .ptr .align 1 _Z9transformPfS__param_0,
	.param .u64 .ptr .align 1 _Z9transformPfS__param_1
)
{
	.reg .pred 	%p<7>;
	.reg .b16 	%rs<14>;
	.reg .b32 	%r<41>;
	.reg .b32 	%f<2>;
	.reg .b64 	%rd<9>;

	ld.param.u64 	%rd3, [_Z9transformPfS__param_0];
	ld.param.u64 	%rd4, [_Z9transformPfS__param_1];
	mov.u32 	%r21, %ctaid.x;
	mov.u32 	%r1, %ntid.x;
	mov.u32 	%r22, %tid.x;
	mad.lo.s32 	%r36, %r21, %r1, %r22;
	setp.gt.u32 	%p1, %r36, 25087;
	@%p1 bra 	$L__BB1_9;
	mov.u32 	%r23, %nctaid.x;
	mul.lo.s32 	%r3, %r23, %r1;
	cvta.to.global.u64 	%rd1, %rd3;
	cvta.to.global.u64 	%rd2, %rd4;
$L__BB1_2:
	mul.wide.u32 	%rd5, %r36, 4;
	add.s64 	%rd6, %rd1, %rd5;
	ld.global.f32 	%f1, [%rd6];
	cvt.u16.u32 	%rs1, %r36;
	shr.u16 	%rs2, %rs1, 2;
	mul.hi.u16 	%rs3, %rs2, 2675;
	shr.u16 	%rs4, %rs3, 1;
	mul.lo.s16 	%rs5, %rs4, 196;
	sub.s16 	%rs6, %rs1, %rs5;
	and.b16  	%rs7, %rs6, 254;
	shr.u16 	%rs8, %rs7, 1;
	mul.lo.s16 	%rs9, %rs8, 147;
	shr.u16 	%rs10, %rs9, 10;
	add.s16 	%rs11, %rs10, 1;
	cvt.u32.u16 	%r5, %rs11;
	mul.lo.s16 	%rs12, %rs10, 14;
	sub.s16 	%rs13, %rs6, %rs12;
	cvt.u32.u16 	%r24, %rs13;
	and.b32  	%r6, %r24, 255;
	add.s32 	%r25, %r6, 1;
	shr.u32 	%r26, %r5, 1;
	min.u32 	%r37, %r26, 6;
	shr.u32 	%r8, %r25, 2;
	mul.wide.u16 	%r27, %rs4, 672;
	mad.lo.s32 	%r28, %r8, 20, %r27;
	cvt.u32.u16 	%r29, %rs6;
	mul.hi.u32 	%r30, %r29, 306783379;
	mad.lo.s32 	%r31, %r30, 6, %r28;
	add.s32 	%r9, %r31, %r6;
	and.b32  	%r10, %r25, 28;
$L__BB1_3:
	shl.b32 	%r32, %r37, 1;
	add.s32 	%r33, %r32, 4;
	setp.le.u32 	%p2, %r33, %r5;
	@%p2 bra 	$L__BB1_8;
	mad.lo.s32 	%r39, %r37, 84, %r9;
	mov.u32 	%r38, %r10;
	mov.u32 	%r40, %r8;
$L__BB1_5:
	add.s32 	%r16, %r38, -4;
	add.s32 	%r34, %r38, 5;
	setp.le.u32 	%p3, %r34, %r6;
	@%p3 bra 	$L__BB1_7;
	add.s32 	%r35, %r39, 7;
	mul.wide.u32 	%rd7, %r35, 4;
	add.s64 	%rd8, %rd2, %rd7;
	st.global.f32 	[%rd8], %f1;
	setp.gt.s32 	%p4, %r40, 0;
	add.s32 	%r40, %r40, -1;
	add.s32 	%r39, %r39, -20;
	mov.u32 	%r38, %r16;
	@%p4 bra 	$L__BB1_5;
$L__BB1_7:
	add.s32 	%r19, %r37, -1;
	setp.gt.s32 	%p5, %r37, 0;
	mov.u32 	%r37, %r19;
	@%p5 bra 	$L__BB1_3;
$L__BB1_8:
	add.s32 	%r36, %r36, %r3;
	setp.lt.u32 	%p6, %r36, 25088;
	@%p6 bra 	$L__BB1_2;
$L__BB1_9:
	ret;

}
	// .globl	_Z6conv2dPfPKfS_
.visible .entry _Z6conv2dPfPKfS_(
	.param .u64 .ptr .align 1 _Z6conv2dPfPKfS__param_0,
	.param .u64 .ptr .align 1 _Z6conv2dPfPKfS__param_1,
	.param .u64 .ptr .align 1 _Z6conv2dPfPKfS__param_2
)
{
	.reg .pred 	%p<19>;
	.reg .b32 	%r<78>;
	.reg .b32 	%f<447>;
	.reg .b64 	%rd<90>;
	// demoted variable
	.shared .align 4 .b8 _ZZ6conv2dPfPKfS_E5input[1536];
	ld.param.u64 	%rd6, [_Z6conv2dPfPKfS__param_0];
	ld.param.u64 	%rd7, [_Z6conv2dPfPKfS__param_1];
	ld.param.u64 	%rd8, [_Z6conv2dPfPKfS__param_2];
	cvta.to.global.u64 	%rd1, %rd8;
	mov.u32 	%r18, %ctaid.x;
	mul.hi.u32 	%r19, %r18, -1840700269;
	shr.u32 	%r20, %r19, 4;
	mad.lo.s32 	%r1, %r20, -28, %r18;
	shr.u32 	%r21, %r1, 1;
	and.b32  	%r2, %r21, 2147483646;
	shl.b32 	%r22, %r18, 2;
	and.b32  	%r3, %r22, 12;
	mov.u32 	%r4, %tid.x;
	shr.u32 	%r76, %r4, 5;
	and.b32  	%r6, %r4, 31;
	and.b32  	%r7, %r19, 2147483632;
	setp.gt.u32 	%p1, %r4, 511;
	add.s32 	%r75, %r76, %r7;
	setp.gt.u32 	%p2, %r75, 127;
	or.pred  	%p3, %p1, %p2;
	@%p3 bra 	$L__BB2_5;
	mad.lo.s32 	%r9, %r1, 24, %r6;
	mov.u32 	%r24, %ntid.x;
	shr.u32 	%r10, %r24, 5;
	cvta.to.global.u64 	%rd2, %rd6;
$L__BB2_2:
	setp.gt.u32 	%p4, %r6, 23;
	@%p4 bra 	$L__BB2_4;
	mad.lo.s32 	%r25, %r75, 672, %r9;
	mul.wide.u32 	%rd9, %r25, 4;
	add.s64 	%rd10, %rd2, %rd9;
	ld.global.nc.f32 	%f17, [%rd10];
	mad.lo.s32 	%r26, %r76, 24, %r6;
	shl.b32 	%r27, %r26, 2;
	mov.u32 	%r28, _ZZ6conv2dPfPKfS_E5input;
	add.s32 	%r29, %r28, %r27;
	st.shared.f32 	[%r29], %f17;
$L__BB2_4:
	add.s32 	%r76, %r76, %r10;
	setp.lt.u32 	%p5, %r76, 16;
	add.s32 	%r75, %r76, %r7;
	setp.lt.u32 	%p6, %r75, 128;
	and.pred  	%p7, %p5, %p6;
	@%p7 bra 	$L__BB2_2;
$L__BB2_5:
	cvta.to.global.u64 	%rd3, %rd7;
	bar.sync 	0;
	mov.b32 	%r77, 0;
	mov.f32 	%f439, 0f00000000;
	mov.u32 	%r42, _ZZ6conv2dPfPKfS_E5input;
	mov.f32 	%f440, %f439;
	mov.f32 	%f441, %f439;
	mov.f32 	%f442, %f439;
	mov.f32 	%f443, %f439;
	mov.f32 	%f444, %f439;
	mov.f32 	%f445, %f439;
	mov.f32 	%f446, %f439;
$L__BB2_6:
	.pragma "nounroll";
	add.s32 	%r32, %r77, %r7;
	mad.lo.s32 	%r33, %r32, 864, %r4;
	mul.wide.u32 	%rd11, %r33, 4;
	add.s64 	%rd12, %rd3, %rd11;
	ld.global.nc.f32 	%f19, [%rd12];
	add.s32 	%r34, %r33, 96;
	mul.wide.u32 	%rd13, %r34, 4;
	add.s64 	%rd14, %rd3, %rd13;
	ld.global.nc.f32 	%f20, [%rd14];
	add.s32 	%r35, %r33, 192;
	mul.wide.u32 	%rd15, %r35, 4;
	add.s64 	%rd16, %rd3, %rd15;
	ld.global.nc.f32 	%f21, [%rd16];
	add.s32 	%r36, %r33, 288;
	mul.wide.u32 	%rd17, %r36, 4;
	add.s64 	%rd18, %rd3, %rd17;
	ld.global.nc.f32 	%f22, [%rd18];
	add.s32 	%r37, %r33, 384;
	mul.wide.u32 	%rd19, %r37, 4;
	add.s64 	%rd20, %rd3, %rd19;
	ld.global.nc.f32 	%f23, [%rd20];
	add.s32 	%r38, %r33, 480;
	mul.wide.u32 	%rd21, %r38, 4;
	add.s64 	%rd22, %rd3, %rd21;
	ld.global.nc.f32 	%f24, [%rd22];
	add.s32 	%r39, %r33, 576;
	mul.wide.u32 	%rd23, %r39, 4;
	add.s64 	%rd24, %rd3, %rd23;
	ld.global.nc.f32 	%f25, [%rd24];
	add.s32 	%r40, %r33, 672;
	mul.wide.u32 	%rd25, %r40, 4;
	add.s64 	%rd26, %rd3, %rd25;
	ld.global.nc.f32 	%f26, [%rd26];
	add.s32 	%r41, %r33, 768;
	mul.wide.u32 	%rd27, %r41, 4;
	add.s64 	%rd28, %rd3, %rd27;
	ld.global.nc.f32 	%f27, [%rd28];
	mad.lo.s32 	%r43, %r77, 96, %r42;
	ld.shared.f32 	%f28, [%r43];
	fma.rn.f32 	%f29, %f28, %f19, %f446;
	ld.shared.f32 	%f30, [%r43+4];
	fma.rn.f32 	%f31, %f30, %f19, %f445;
	fma.rn.f32 	%f32, %f30, %f20, %f29;
	ld.shared.f32 	%f33, [%r43+8];
	fma.rn.f32 	%f34, %f33, %f19, %f444;
	fma.rn.f32 	%f35, %f33, %f20, %f31;
	fma.rn.f32 	%f36, %f33, %f21, %f32;
	ld.shared.f32 	%f37, [%r43+12];
	fma.rn.f32 	%f38, %f37, %f19, %f443;
	fma.rn.f32 	%f39, %f37, %f20, %f34;
	fma.rn.f32 	%f40, %f37, %f21, %f35;
	ld.shared.f32 	%f41, [%r43+16];
	fma.rn.f32 	%f42, %f41, %f20, %f38;
	fma.rn.f32 	%f43, %f41, %f21, %f39;
	ld.shared.f32 	%f44, [%r43+20];
	fma.rn.f32 	%f45, %f44, %f21, %f42;
	ld.shared.f32 	%f46, [%r43+24];
	fma.rn.f32 	%f47, %f46, %f19, %f442;
	fma.rn.f32 	%f48, %f46, %f22, %f36;
	ld.shared.f32 	%f49, [%r43+28];
	fma.rn.f32 	%f50, %f49, %f19, %f441;
	fma.rn.f32 	%f51, %f49, %f20, %f47;
	fma.rn.f32 	%f52, %f49, %f22, %f40;
	fma.rn.f32 	%f53, %f49, %f23, %f48;
	ld.shared.f32 	%f54, [%r43+32];
	fma.rn.f32 	%f55, %f54, %f19, %f440;
	fma.rn.f32 	%f56, %f54, %f20, %f50;
	fma.rn.f32 	%f57, %f54, %f21, %f51;
	fma.rn.f32 	%f58, %f54, %f22, %f43;
	fma.rn.f32 	%f59, %f54, %f23, %f52;
	fma.rn.f32 	%f60, %f54, %f24, %f53;
	ld.shared.f32 	%f61, [%r43+36];
	fma.rn.f32 	%f62, %f61, %f19, %f439;
	fma.rn.f32 	%f63, %f61, %f20, %f55;
	fma.rn.f32 	%f64, %f61, %f21, %f56;
	fma.rn.f32 	%f65, %f61, %f22, %f45;
	fma.rn.f32 	%f66, %f61, %f23, %f58;
	fma.rn.f32 	%f67, %f61, %f24, %f59;
	ld.shared.f32 	%f68, [%r43+40];
	fma.rn.f32 	%f69, %f68, %f20, %f62;
	fma.rn.f32 	%f70, %f68, %f21, %f63;
	fma.rn.f32 	%f71, %f68, %f23, %f65;
	fma.rn.f32 	%f72, %f68, %f24, %f66;
	ld.shared.f32 	%f73, [%r43+44];
	fma.rn.f32 	%f74, %f73, %f21, %f69;
	fma.rn.f32 	%f75, %f73, %f24, %f71;
	ld.shared.f32 	%f76, [%r43+48];
	fma.rn.f32 	%f77, %f76, %f22, %f57;
	fma.rn.f32 	%f78, %f76, %f25, %f60;
	ld.shared.f32 	%f79, [%r43+52];
	fma.rn.f32 	%f80, %f79, %f22, %f64;
	fma.rn.f32 	%f81, %f79, %f23, %f77;
	fma.rn.f32 	%f82, %f79, %f25, %f67;
	fma.rn.f32 	%f83, %f79, %f26, %f78;
	ld.shared.f32 	%f84, [%r43+56];
	fma.rn.f32 	%f85, %f84, %f22, %f70;
	fma.rn.f32 	%f86, %f84, %f23, %f80;
	fma.rn.f32 	%f87, %f84, %f24, %f81;
	fma.rn.f32 	%f88, %f84, %f25, %f72;
	fma.rn.f32 	%f89, %f84, %f26, %f82;
	fma.rn.f32 	%f90, %f84, %f27, %f83;
	ld.shared.f32 	%f91, [%r43+60];
	fma.rn.f32 	%f92, %f91, %f22, %f74;
	fma.rn.f32 	%f93, %f91, %f23, %f85;
	fma.rn.f32 	%f94, %f91, %f24, %f86;
	fma.rn.f32 	%f95, %f91, %f25, %f75;
	fma.rn.f32 	%f96, %f91, %f26, %f88;
	fma.rn.f32 	%f97, %f91, %f27, %f89;
	ld.shared.f32 	%f98, [%r43+64];
	fma.rn.f32 	%f99, %f98, %f23, %f92;
	fma.rn.f32 	%f100, %f98, %f24, %f93;
	fma.rn.f32 	%f101, %f98, %f26, %f95;
	fma.rn.f32 	%f102, %f98, %f27, %f96;
	ld.shared.f32 	%f103, [%r43+68];
	fma.rn.f32 	%f104, %f103, %f24, %f99;
	fma.rn.f32 	%f105, %f103, %f27, %f101;
	ld.shared.f32 	%f106, [%r43+72];
	fma.rn.f32 	%f107, %f106, %f25, %f87;
	ld.shared.f32 	%f108, [%r43+76];
	fma.rn.f32 	%f109, %f108, %f25, %f94;
	fma.rn.f32 	%f110, %f108, %f26, %f107;
	ld.shared.f32 	%f111, [%r43+80];
	fma.rn.f32 	%f112, %f111, %f25, %f100;
	fma.rn.f32 	%f113, %f111, %f26, %f109;
	fma.rn.f32 	%f114, %f111, %f27, %f110;
	ld.shared.f32 	%f115, [%r43+84];
	fma.rn.f32 	%f116, %f115, %f25, %f104;
	fma.rn.f32 	%f117, %f115, %f26, %f112;
	fma.rn.f32 	%f118, %f115, %f27, %f113;
	ld.shared.f32 	%f119, [%r43+88];
	fma.rn.f32 	%f120, %f119, %f26, %f116;
	fma.rn.f32 	%f121, %f119, %f27, %f117;
	ld.shared.f32 	%f122, [%r43+92];
	fma.rn.f32 	%f123, %f122, %f27, %f120;
	add.s32 	%r44, %r33, 864;
	mul.wide.u32 	%rd29, %r44, 4;
	add.s64 	%rd30, %rd3, %rd29;
	ld.global.nc.f32 	%f124, [%rd30];
	add.s32 	%r45, %r33, 960;
	mul.wide.u32 	%rd31, %r45, 4;
	add.s64 	%rd32, %rd3, %rd31;
	ld.global.nc.f32 	%f125, [%rd32];
	add.s32 	%r46, %r33, 1056;
	mul.wide.u32 	%rd33, %r46, 4;
	add.s64 	%rd34, %rd3, %rd33;
	ld.global.nc.f32 	%f126, [%rd34];
	add.s32 	%r47, %r33, 1152;
	mul.wide.u32 	%rd35, %r47, 4;
	add.s64 	%rd36, %rd3, %rd35;
	ld.global.nc.f32 	%f127, [%rd36];
	add.s32 	%r48, %r33, 1248;
	mul.wide.u32 	%rd37, %r48, 4;
	add.s64 	%rd38, %rd3, %rd37;
	ld.global.nc.f32 	%f128, [%rd38];
	add.s32 	%r49, %r33, 1344;
	mul.wide.u32 	%rd39, %r49, 4;
	add.s64 	%rd40, %rd3, %rd39;
	ld.global.nc.f32 	%f129, [%rd40];
	add.s32 	%r50, %r33, 1440;
	mul.wide.u32 	%rd41, %r50, 4;
	add.s64 	%rd42, %rd3, %rd41;
	ld.global.nc.f32 	%f130, [%rd42];
	add.s32 	%r51, %r33, 1536;
	mul.wide.u32 	%rd43, %r51, 4;
	add.s64 	%rd44, %rd3, %rd43;
	ld.global.nc.f32 	%f131, [%rd44];
	add.s32 	%r52, %r33, 1632;
	mul.wide.u32 	%rd45, %r52, 4;
	add.s64 	%rd46, %rd3, %rd45;
	ld.global.nc.f32 	%f132, [%rd46];
	ld.shared.f32 	%f133, [%r43+96];
	fma.rn.f32 	%f134, %f133, %f124, %f90;
	ld.shared.f32 	%f135, [%r43+100];
	fma.rn.f32 	%f136, %f135, %f124, %f97;
	fma.rn.f32 	%f137, %f135, %f125, %f134;
	ld.shared.f32 	%f138, [%r43+104];
	fma.rn.f32 	%f139, %f138, %f124, %f102;
	fma.rn.f32 	%f140, %f138, %f125, %f136;
	fma.rn.f32 	%f141, %f138, %f126, %f137;
	ld.shared.f32 	%f142, [%r43+108];
	fma.rn.f32 	%f143, %f142, %f124, %f105;
	fma.rn.f32 	%f144, %f142, %f125, %f139;
	fma.rn.f32 	%f145, %f142, %f126, %f140;
	ld.shared.f32 	%f146, [%r43+112];
	fma.rn.f32 	%f147, %f146, %f125, %f143;
	fma.rn.f32 	%f148, %f146, %f126, %f144;
	ld.shared.f32 	%f149, [%r43+116];
	fma.rn.f32 	%f150, %f149, %f126, %f147;
	ld.shared.f32 	%f151, [%r43+120];
	fma.rn.f32 	%f152, %f151, %f124, %f114;
	fma.rn.f32 	%f153, %f151, %f127, %f141;
	ld.shared.f32 	%f154, [%r43+124];
	fma.rn.f32 	%f155, %f154, %f124, %f118;
	fma.rn.f32 	%f156, %f154, %f125, %f152;
	fma.rn.f32 	%f157, %f154, %f127, %f145;
	fma.rn.f32 	%f158, %f154, %f128, %f153;
	ld.shared.f32 	%f159, [%r43+128];
	fma.rn.f32 	%f160, %f159, %f124, %f121;
	fma.rn.f32 	%f161, %f159, %f125, %f155;
	fma.rn.f32 	%f162, %f159, %f126, %f156;
	fma.rn.f32 	%f163, %f159, %f127, %f148;
	fma.rn.f32 	%f164, %f159, %f128, %f157;
	fma.rn.f32 	%f165, %f159, %f129, %f158;
	ld.shared.f32 	%f166, [%r43+132];
	fma.rn.f32 	%f167, %f166, %f124, %f123;
	fma.rn.f32 	%f168, %f166, %f125, %f160;
	fma.rn.f32 	%f169, %f166, %f126, %f161;
	fma.rn.f32 	%f170, %f166, %f127, %f150;
	fma.rn.f32 	%f171, %f166, %f128, %f163;
	fma.rn.f32 	%f172, %f166, %f129, %f164;
	ld.shared.f32 	%f173, [%r43+136];
	fma.rn.f32 	%f174, %f173, %f125, %f167;
	fma.rn.f32 	%f175, %f173, %f126, %f168;
	fma.rn.f32 	%f176, %f173, %f128, %f170;
	fma.rn.f32 	%f177, %f173, %f129, %f171;
	ld.shared.f32 	%f178, [%r43+140];
	fma.rn.f32 	%f179, %f178, %f126, %f174;
	fma.rn.f32 	%f180, %f178, %f129, %f176;
	ld.shared.f32 	%f181, [%r43+144];
	fma.rn.f32 	%f182, %f181, %f127, %f162;
	fma.rn.f32 	%f183, %f181, %f130, %f165;
	ld.shared.f32 	%f184, [%r43+148];
	fma.rn.f32 	%f185, %f184, %f127, %f169;
	fma.rn.f32 	%f186, %f184, %f128, %f182;
	fma.rn.f32 	%f187, %f184, %f130, %f172;
	fma.rn.f32 	%f188, %f184, %f131, %f183;
	ld.shared.f32 	%f189, [%r43+152];
	fma.rn.f32 	%f190, %f189, %f127, %f175;
	fma.rn.f32 	%f191, %f189, %f128, %f185;
	fma.rn.f32 	%f192, %f189, %f129, %f186;
	fma.rn.f32 	%f193, %f189, %f130, %f177;
	fma.rn.f32 	%f194, %f189, %f131, %f187;
	fma.rn.f32 	%f195, %f189, %f132, %f188;
	ld.shared.f32 	%f196, [%r43+156];
	fma.rn.f32 	%f197, %f196, %f127, %f179;
	fma.rn.f32 	%f198, %f196, %f128, %f190;
	fma.rn.f32 	%f199, %f196, %f129, %f191;
	fma.rn.f32 	%f200, %f196, %f130, %f180;
	fma.rn.f32 	%f201, %f196, %f131, %f193;
	fma.rn.f32 	%f202, %f196, %f132, %f194;
	ld.shared.f32 	%f203, [%r43+160];
	fma.rn.f32 	%f204, %f203, %f128, %f197;
	fma.rn.f32 	%f205, %f203, %f129, %f198;
	fma.rn.f32 	%f206, %f203, %f131, %f200;
	fma.rn.f32 	%f207, %f203, %f132, %f201;
	ld.shared.f32 	%f208, [%r43+164];
	fma.rn.f32 	%f209, %f208, %f129, %f204;
	fma.rn.f32 	%f210, %f208, %f132, %f206;
	ld.shared.f32 	%f211, [%r43+168];
	fma.rn.f32 	%f212, %f211, %f130, %f192;
	ld.shared.f32 	%f213, [%r43+172];
	fma.rn.f32 	%f214, %f213, %f130, %f199;
	fma.rn.f32 	%f215, %f213, %f131, %f212;
	ld.shared.f32 	%f216, [%r43+176];
	fma.rn.f32 	%f217, %f216, %f130, %f205;
	fma.rn.f32 	%f218, %f216, %f131, %f214;
	fma.rn.f32 	%f219, %f216, %f132, %f215;
	ld.shared.f32 	%f220, [%r43+180];
	fma.rn.f32 	%f221, %f220, %f130, %f209;
	fma.rn.f32 	%f222, %f220, %f131, %f217;
	fma.rn.f32 	%f223, %f220, %f132, %f218;
	ld.shared.f32 	%f224, [%r43+184];
	fma.rn.f32 	%f225, %f224, %f131, %f221;
	fma.rn.f32 	%f226, %f224, %f132, %f222;
	ld.shared.f32 	%f227, [%r43+188];
	fma.rn.f32 	%f228, %f227, %f132, %f225;
	add.s32 	%r53, %r33, 1728;
	mul.wide.u32 	%rd47, %r53, 4;
	add.s64 	%rd48, %rd3, %rd47;
	ld.global.nc.f32 	%f229, [%rd48];
	add.s32 	%r54, %r33, 1824;
	mul.wide.u32 	%rd49, %r54, 4;
	add.s64 	%rd50, %rd3, %rd49;
	ld.global.nc.f32 	%f230, [%rd50];
	add.s32 	%r55, %r33, 1920;
	mul.wide.u32 	%rd51, %r55, 4;
	add.s64 	%rd52, %rd3, %rd51;
	ld.global.nc.f32 	%f231, [%rd52];
	add.s32 	%r56, %r33, 2016;
	mul.wide.u32 	%rd53, %r56, 4;
	add.s64 	%rd54, %rd3, %rd53;
	ld.global.nc.f32 	%f232, [%rd54];
	add.s32 	%r57, %r33, 2112;
	mul.wide.u32 	%rd55, %r57, 4;
	add.s64 	%rd56, %rd3, %rd55;
	ld.global.nc.f32 	%f233, [%rd56];
	add.s32 	%r58, %r33, 2208;
	mul.wide.u32 	%rd57, %r58, 4;
	add.s64 	%rd58, %rd3, %rd57;
	ld.global.nc.f32 	%f234, [%rd58];
	add.s32 	%r59, %r33, 2304;
	mul.wide.u32 	%rd59, %r59, 4;
	add.s64 	%rd60, %rd3, %rd59;
	ld.global.nc.f32 	%f235, [%rd60];
	add.s32 	%r60, %r33, 2400;
	mul.wide.u32 	%rd61, %r60, 4;
	add.s64 	%rd62, %rd3, %rd61;
	ld.global.nc.f32 	%f236, [%rd62];
	add.s32 	%r61, %r33, 2496;
	mul.wide.u32 	%rd63, %r61, 4;
	add.s64 	%rd64, %rd3, %rd63;
	ld.global.nc.f32 	%f237, [%rd64];
	ld.shared.f32 	%f238, [%r43+192];
	fma.rn.f32 	%f239, %f238, %f229, %f195;
	ld.shared.f32 	%f240, [%r43+196];
	fma.rn.f32 	%f241, %f240, %f229, %f202;
	fma.rn.f32 	%f242, %f240, %f230, %f239;
	ld.shared.f32 	%f243, [%r43+200];
	fma.rn.f32 	%f244, %f243, %f229, %f207;
	fma.rn.f32 	%f245, %f243, %f230, %f241;
	fma.rn.f32 	%f246, %f243, %f231, %f242;
	ld.shared.f32 	%f247, [%r43+204];
	fma.rn.f32 	%f248, %f247, %f229, %f210;
	fma.rn.f32 	%f249, %f247, %f230, %f244;
	fma.rn.f32 	%f250, %f247, %f231, %f245;
	ld.shared.f32 	%f251, [%r43+208];
	fma.rn.f32 	%f252, %f251, %f230, %f248;
	fma.rn.f32 	%f253, %f251, %f231, %f249;
	ld.shared.f32 	%f254, [%r43+212];
	fma.rn.f32 	%f255, %f254, %f231, %f252;
	ld.shared.f32 	%f256, [%r43+216];
	fma.rn.f32 	%f257, %f256, %f229, %f219;
	fma.rn.f32 	%f258, %f256, %f232, %f246;
	ld.shared.f32 	%f259, [%r43+220];
	fma.rn.f32 	%f260, %f259, %f229, %f223;
	fma.rn.f32 	%f261, %f259, %f230, %f257;
	fma.rn.f32 	%f262, %f259, %f232, %f250;
	fma.rn.f32 	%f263, %f259, %f233, %f258;
	ld.shared.f32 	%f264, [%r43+224];
	fma.rn.f32 	%f265, %f264, %f229, %f226;
	fma.rn.f32 	%f266, %f264, %f230, %f260;
	fma.rn.f32 	%f267, %f264, %f231, %f261;
	fma.rn.f32 	%f268, %f264, %f232, %f253;
	fma.rn.f32 	%f269, %f264, %f233, %f262;
	fma.rn.f32 	%f270, %f264, %f234, %f263;
	ld.shared.f32 	%f271, [%r43+228];
	fma.rn.f32 	%f272, %f271, %f229, %f228;
	fma.rn.f32 	%f273, %f271, %f230, %f265;
	fma.rn.f32 	%f274, %f271, %f231, %f266;
	fma.rn.f32 	%f275, %f271, %f232, %f255;
	fma.rn.f32 	%f276, %f271, %f233, %f268;
	fma.rn.f32 	%f277, %f271, %f234, %f269;
	ld.shared.f32 	%f278, [%r43+232];
	fma.rn.f32 	%f279, %f278, %f230, %f272;
	fma.rn.f32 	%f280, %f278, %f231, %f273;
	fma.rn.f32 	%f281, %f278, %f233, %f275;
	fma.rn.f32 	%f282, %f278, %f234, %f276;
	ld.shared.f32 	%f283, [%r43+236];
	fma.rn.f32 	%f284, %f283, %f231, %f279;
	fma.rn.f32 	%f285, %f283, %f234, %f281;
	ld.shared.f32 	%f286, [%r43+240];
	fma.rn.f32 	%f287, %f286, %f232, %f267;
	fma.rn.f32 	%f288, %f286, %f235, %f270;
	ld.shared.f32 	%f289, [%r43+244];
	fma.rn.f32 	%f290, %f289, %f232, %f274;
	fma.rn.f32 	%f291, %f289, %f233, %f287;
	fma.rn.f32 	%f292, %f289, %f235, %f277;
	fma.rn.f32 	%f293, %f289, %f236, %f288;
	ld.shared.f32 	%f294, [%r43+248];
	fma.rn.f32 	%f295, %f294, %f232, %f280;
	fma.rn.f32 	%f296, %f294, %f233, %f290;
	fma.rn.f32 	%f297, %f294, %f234, %f291;
	fma.rn.f32 	%f298, %f294, %f235, %f282;
	fma.rn.f32 	%f299, %f294, %f236, %f292;
	fma.rn.f32 	%f300, %f294, %f237, %f293;
	ld.shared.f32 	%f301, [%r43+252];
	fma.rn.f32 	%f302, %f301, %f232, %f284;
	fma.rn.f32 	%f303, %f301, %f233, %f295;
	fma.rn.f32 	%f304, %f301, %f234, %f296;
	fma.rn.f32 	%f305, %f301, %f235, %f285;
	fma.rn.f32 	%f306, %f301, %f236, %f298;
	fma.rn.f32 	%f307, %f301, %f237, %f299;
	ld.shared.f32 	%f308, [%r43+256];
	fma.rn.f32 	%f309, %f308, %f233, %f302;
	fma.rn.f32 	%f310, %f308, %f234, %f303;
	fma.rn.f32 	%f311, %f308, %f236, %f305;
	fma.rn.f32 	%f312, %f308, %f237, %f306;
	ld.shared.f32 	%f313, [%r43+260];
	fma.rn.f32 	%f314, %f313, %f234, %f309;
	fma.rn.f32 	%f315, %f313, %f237, %f311;
	ld.shared.f32 	%f316, [%r43+264];
	fma.rn.f32 	%f317, %f316, %f235, %f297;
	ld.shared.f32 	%f318, [%r43+268];
	fma.rn.f32 	%f319, %f318, %f235, %f304;
	fma.rn.f32 	%f320, %f318, %f236, %f317;
	ld.shared.f32 	%f321, [%r43+272];
	fma.rn.f32 	%f322, %f321, %f235, %f310;
	fma.rn.f32 	%f323, %f321, %f236, %f319;
	fma.rn.f32 	%f324, %f321, %f237, %f320;
	ld.shared.f32 	%f325, [%r43+276];
	fma.rn.f32 	%f326, %f325, %f235, %f314;
	fma.rn.f32 	%f327, %f325, %f236, %f322;
	fma.rn.f32 	%f328, %f325, %f237, %f323;
	ld.shared.f32 	%f329, [%r43+280];
	fma.rn.f32 	%f330, %f329, %f236, %f326;
	fma.rn.f32 	%f331, %f329, %f237, %f327;
	ld.shared.f32 	%f332, [%r43+284];
	fma.rn.f32 	%f333, %f332, %f237, %f330;
	add.s32 	%r62, %r33, 2592;
	mul.wide.u32 	%rd65, %r62, 4;
	add.s64 	%rd66, %rd3, %rd65;
	ld.global.nc.f32 	%f334, [%rd66];
	add.s32 	%r63, %r33, 2688;
	mul.wide.u32 	%rd67, %r63, 4;
	add.s64 	%rd68, %rd3, %rd67;
	ld.global.nc.f32 	%f335, [%rd68];
	add.s32 	%r64, %r33, 2784;
	mul.wide.u32 	%rd69, %r64, 4;
	add.s64 	%rd70, %rd3, %rd69;
	ld.global.nc.f32 	%f336, [%rd70];
	add.s32 	%r65, %r33, 2880;
	mul.wide.u32 	%rd71, %r65, 4;
	add.s64 	%rd72, %rd3, %rd71;
	ld.global.nc.f32 	%f337, [%rd72];
	add.s32 	%r66, %r33, 2976;
	mul.wide.u32 	%rd73, %r66, 4;
	add.s64 	%rd74, %rd3, %rd73;
	ld.global.nc.f32 	%f338, [%rd74];
	add.s32 	%r67, %r33, 3072;
	mul.wide.u32 	%rd75, %r67, 4;
	add.s64 	%rd76, %rd3, %rd75;
	ld.global.nc.f32 	%f339, [%rd76];
	add.s32 	%r68, %r33, 3168;
	mul.wide.u32 	%rd77, %r68, 4;
	add.s64 	%rd78, %rd3, %rd77;
	ld.global.nc.f32 	%f340, [%rd78];
	add.s32 	%r69, %r33, 3264;
	mul.wide.u32 	%rd79, %r69, 4;
	add.s64 	%rd80, %rd3, %rd79;
	ld.global.nc.f32 	%f341, [%rd80];
	add.s32 	%r70, %r33, 3360;
	mul.wide.u32 	%rd81, %r70, 4;
	add.s64 	%rd82, %rd3, %rd81;
	ld.global.nc.f32 	%f342, [%rd82];
	ld.shared.f32 	%f343, [%r43+288];
	fma.rn.f32 	%f344, %f343, %f334, %f300;
	ld.shared.f32 	%f345, [%r43+292];
	fma.rn.f32 	%f346, %f345, %f334, %f307;
	fma.rn.f32 	%f347, %f345, %f335, %f344;
	ld.shared.f32 	%f348, [%r43+296];
	fma.rn.f32 	%f349, %f348, %f334, %f312;
	fma.rn.f32 	%f350, %f348, %f335, %f346;
	fma.rn.f32 	%f351, %f348, %f336, %f347;
	ld.shared.f32 	%f352, [%r43+300];
	fma.rn.f32 	%f353, %f352, %f334, %f315;
	fma.rn.f32 	%f354, %f352, %f335, %f349;
	fma.rn.f32 	%f355, %f352, %f336, %f350;
	ld.shared.f32 	%f356, [%r43+304];
	fma.rn.f32 	%f357, %f356, %f335, %f353;
	fma.rn.f32 	%f358, %f356, %f336, %f354;
	ld.shared.f32 	%f359, [%r43+308];
	fma.rn.f32 	%f360, %f359, %f336, %f357;
	ld.shared.f32 	%f361, [%r43+312];
	fma.rn.f32 	%f362, %f361, %f334, %f324;
	fma.rn.f32 	%f363, %f361, %f337, %f351;
	ld.shared.f32 	%f364, [%r43+316];
	fma.rn.f32 	%f365, %f364, %f334, %f328;
	fma.rn.f32 	%f366, %f364, %f335, %f362;
	fma.rn.f32 	%f367, %f364, %f337, %f355;
	fma.rn.f32 	%f368, %f364, %f338, %f363;
	ld.shared.f32 	%f369, [%r43+320];
	fma.rn.f32 	%f370, %f369, %f334, %f331;
	fma.rn.f32 	%f371, %f369, %f335, %f365;
	fma.rn.f32 	%f372, %f369, %f336, %f366;
	fma.rn.f32 	%f373, %f369, %f337, %f358;
	fma.rn.f32 	%f374, %f369, %f338, %f367;
	fma.rn.f32 	%f375, %f369, %f339, %f368;
	ld.shared.f32 	%f376, [%r43+324];
	fma.rn.f32 	%f377, %f376, %f334, %f333;
	fma.rn.f32 	%f378, %f376, %f335, %f370;
	fma.rn.f32 	%f379, %f376, %f336, %f371;
	fma.rn.f32 	%f380, %f376, %f337, %f360;
	fma.rn.f32 	%f381, %f376, %f338, %f373;
	fma.rn.f32 	%f382, %f376, %f339, %f374;
	ld.shared.f32 	%f383, [%r43+328];
	fma.rn.f32 	%f384, %f383, %f335, %f377;
	fma.rn.f32 	%f385, %f383, %f336, %f378;
	fma.rn.f32 	%f386, %f383, %f338, %f380;
	fma.rn.f32 	%f387, %f383, %f339, %f381;
	ld.shared.f32 	%f388, [%r43+332];
	fma.rn.f32 	%f389, %f388, %f336, %f384;
	fma.rn.f32 	%f390, %f388, %f339, %f386;
	ld.shared.f32 	%f391, [%r43+336];
	fma.rn.f32 	%f392, %f391, %f337, %f372;
	fma.rn.f32 	%f393, %f391, %f340, %f375;
	ld.shared.f32 	%f394, [%r43+340];
	fma.rn.f32 	%f395, %f394, %f337, %f379;
	fma.rn.f32 	%f396, %f394, %f338, %f392;
	fma.rn.f32 	%f397, %f394, %f340, %f382;
	fma.rn.f32 	%f398, %f394, %f341, %f393;
	ld.shared.f32 	%f399, [%r43+344];
	fma.rn.f32 	%f400, %f399, %f337, %f385;
	fma.rn.f32 	%f401, %f399, %f338, %f395;
	fma.rn.f32 	%f402, %f399, %f339, %f396;
	fma.rn.f32 	%f403, %f399, %f340, %f387;
	fma.rn.f32 	%f404, %f399, %f341, %f397;
	fma.rn.f32 	%f446, %f399, %f342, %f398;
	ld.shared.f32 	%f405, [%r43+348];
	fma.rn.f32 	%f406, %f405, %f337, %f389;
	fma.rn.f32 	%f407, %f405, %f338, %f400;
	fma.rn.f32 	%f408, %f405, %f339, %f401;
	fma.rn.f32 	%f409, %f405, %f340, %f390;
	fma.rn.f32 	%f410, %f405, %f341, %f403;
	fma.rn.f32 	%f445, %f405, %f342, %f404;
	ld.shared.f32 	%f411, [%r43+352];
	fma.rn.f32 	%f412, %f411, %f338, %f406;
	fma.rn.f32 	%f413, %f411, %f339, %f407;
	fma.rn.f32 	%f414, %f411, %f341, %f409;
	fma.rn.f32 	%f444, %f411, %f342, %f410;
	ld.shared.f32 	%f415, [%r43+356];
	fma.rn.f32 	%f416, %f415, %f339, %f412;
	fma.rn.f32 	%f443, %f415, %f342, %f414;
	ld.shared.f32 	%f417, [%r43+360];
	fma.rn.f32 	%f418, %f417, %f340, %f402;
	ld.shared.f32 	%f419, [%r43+364];
	fma.rn.f32 	%f420, %f419, %f340, %f408;
	fma.rn.f32 	%f421, %f419, %f341, %f418;
	ld.shared.f32 	%f422, [%r43+368];
	fma.rn.f32 	%f423, %f422, %f340, %f413;
	fma.rn.f32 	%f424, %f422, %f341, %f420;
	fma.rn.f32 	%f442, %f422, %f342, %f421;
	ld.shared.f32 	%f425, [%r43+372];
	fma.rn.f32 	%f426, %f425, %f340, %f416;
	fma.rn.f32 	%f427, %f425, %f341, %f423;
	fma.rn.f32 	%f441, %f425, %f342, %f424;
	ld.shared.f32 	%f428, [%r43+376];
	fma.rn.f32 	%f429, %f428, %f341, %f426;
	fma.rn.f32 	%f440, %f428, %f342, %f427;
	ld.shared.f32 	%f430, [%r43+380];
	fma.rn.f32 	%f439, %f430, %f342, %f429;
	add.s32 	%r77, %r77, 4;
	setp.ne.s32 	%p8, %r77, 16;
	@%p8 bra 	$L__BB2_6;
	mul.lo.s32 	%r71, %r4, 196;
	setp.gt.u32 	%p9, %r1, 27;
	mad.lo.s32 	%r17, %r2, 14, %r71;
	cvt.u64.u32 	%rd83, %r3;
	cvt.u64.u32 	%rd84, %r17;
	add.s64 	%rd85, %rd84, %rd83;
	shl.b64 	%rd86, %rd85, 2;
	add.s64 	%rd4, %rd1, %rd86;
	@%p9 bra 	$L__BB2_9;
	add.s32 	%r72, %r17, %r3;
	mul.wide.u32 	%rd87, %r72, 4;
	add.s64 	%rd88, %rd1, %rd87;
	atom.global.add.f32 	%f431, [%rd88], %f446;
	atom.global.add.f32 	%f432, [%rd4+4], %f445;
$L__BB2_9:
	setp.gt.u32 	%p10, %r1, 27;
	setp.eq.s32 	%p11, %r3, 12;
	or.pred  	%p12, %p10, %p11;
	@%p12 bra 	$L__BB2_11;
	atom.global.add.f32 	%f433, [%rd4+8], %f444;
$L__BB2_11:
	setp.gt.u32 	%p13, %r1, 27;
	setp.gt.u32 	%p14, %r3, 10;
	or.pred  	%p15, %p13, %p14;
	@%p15 bra 	$L__BB2_13;
	atom.global.add.f32 	%f434, [%rd4+12], %f443;
$L__BB2_13:
	setp.gt.u32 	%p16, %r2, 12;
	@%p16 bra 	$L__BB2_18;
	setp.eq.s32 	%p17, %r3, 12;
	add.s32 	%r74, %r17, %r3;
	mul.wide.u32 	%rd89, %r74, 4;
	add.s64 	%rd5, %rd1, %rd89;
	atom.global.add.f32 	%f435, [%rd5+56], %f442;
	atom.global.add.f32 	%f436, [%rd5+60], %f441;
	@%p17 bra 	$L__BB2_16;
	atom.global.add.f32 	%f437, [%rd5+64], %f440;
$L__BB2_16:
	setp.gt.u32 	%p18, %r3, 10;
	@%p18 bra 	$L__BB2_18;
	atom.global.add.f32 	%f438, [%rd5+68], %f439;
$L__BB2_18:
	ret;

}


// ===== COMPILED SASS (sm_100) =====

	.target	sm_100

	.elftype	@"ET_EXEC"


//--------------------- .note.nv.tkinfo           --------------------------
	.section	.note.nv.tkinfo,"",@"SHT_NOTE"
	.sectionflags	@"SHF_NOTE_NV_TKINFO"
	.tkinfo
        /*0018*/ 	.word	0x00000002
        /*0030*/ 	.string	""
        /*0030*/ 	.string	"ptxas"
        /*0030*/ 	.string	"Cuda compilation tools, release 13.0, V13.0.88"
        /*0030*/ 	.string	"Build cuda_13.0.r13.0/compiler.36424714_0"
        /*0030*/ 	.string	"-arch sm_100 -m 64 "



//--------------------- .note.nv.cuinfo           --------------------------
	.section	.note.nv.cuinfo,"",@"SHT_NOTE"
	.sectionflags	@"SHF_NOTE_NV_CUINFO"
        /*0018*/ 	.short	0x0002
        /*001a*/ 	.short	0x0064
        /*001c*/ 	.short	0x0082
	.zero		2


//--------------------- .nv.info                  --------------------------
	.section	.nv.info,"",@"SHT_CUDA_INFO"
	.align	4


	//----- nvinfo : EIATTR_REGCOUNT
	.align		4
        /*0000*/ 	.byte	0x04, 0x2f
        /*0002*/ 	.short	(.L_1 - .L_0)
	.align		4
.L_0:
        /*0004*/ 	.word	index@(default_function_kernel0)
        /*0008*/ 	.word	0x00000050


	//----- nvinfo : EIATTR_FRAME_SIZE
	.align		4
.L_1:
        /*000c*/ 	.byte	0x04, 0x11
        /*000e*/ 	.short	(.L_3 - .L_2)
	.align		4
.L_2:
        /*0010*/ 	.word	index@(default_function_kernel0)
        /*0014*/ 	.word	0x00000000


	//----- nvinfo : EIATTR_REGCOUNT
	.align		4
.L_3:
        /*0018*/ 	.byte	0x04, 0x2f
        /*001a*/ 	.short	(.L_5 - .L_4)
	.align		4
.L_4:
        /*001c*/ 	.word	index@(_Z9transformPfS_)
        /*0020*/ 	.word	0x00000013


	//----- nvinfo : EIATTR_FRAME_SIZE
	.align		4
.L_5:
        /*0024*/ 	.byte	0x04, 0x11
        /*0026*/ 	.short	(.L_7 - .L_6)
	.align		4
.L_6:
        /*0028*/ 	.word	index@(_Z9transformPfS_)
        /*002c*/ 	.word	0x00000000


	//----- nvinfo : EIATTR_REGCOUNT
	.align		4
.L_7:
        /*0030*/ 	.byte	0x04, 0x2f
        /*0032*/ 	.short	(.L_9 - .L_8)
	.align		4
.L_8:
        /*0034*/ 	.word	index@(_Z6conv2dPfPKfS_)
        /*0038*/ 	.word	0x00000020


	//----- nvinfo : EIATTR_FRAME_SIZE
	.align		4
.L_9:
        /*003c*/ 	.byte	0x04, 0x11
        /*003e*/ 	.short	(.L_11 - .L_10)
	.align		4
.L_10:
        /*0040*/ 	.word	index@(_Z6conv2dPfPKfS_)
        /*0044*/ 	.word	0x00000000


	//----- nvinfo : EIATTR_MIN_STACK_SIZE
	.align		4
.L_11:
        /*0048*/ 	.byte	0x04, 0x12
        /*004a*/ 	.short	(.L_13 - .L_12)
	.align		4
.L_12:
        /*004c*/ 	.word	index@(_Z6conv2dPfPKfS_)
        /*0050*/ 	.word	0x00000000


	//----- nvinfo : EIATTR_MIN_STACK_SIZE
	.align		4
.L_13:
        /*0054*/ 	.byte	0x04, 0x12
        /*0056*/ 	.short	(.L_15 - .L_14)
	.align		4
.L_14:
        /*0058*/ 	.word	index@(_Z9transformPfS_)
        /*005c*/ 	.word	0x00000000


	//----- nvinfo : EIATTR_MIN_STACK_SIZE
	.align		4
.L_15:
        /*0060*/ 	.byte	0x04, 0x12
        /*0062*/ 	.short	(.L_17 - .L_16)
	.align		4
.L_16:
        /*0064*/ 	.word	index@(default_function_kernel0)
        /*0068*/ 	.word	0x00000000
.L_17:


//--------------------- .nv.compat                --------------------------
	.section	.nv.compat,"",@"SHT_CUDA_COMPAT_INFO"
	.align	4
        /*0000*/ 	.byte	0x02, 0x09, 0x00, 0x00, 0x02, 0x02, 0x01, 0x00, 0x02, 0x05, 0x05, 0x00, 0x03, 0x07, 0x01, 0x01
        /*0010*/ 	.byte	0x02, 0x03, 0x00, 0x00, 0x02, 0x06, 0x01, 0x00, 0x04, 0x0b, 0x08, 0x00, 0x09, 0x00, 0x00, 0x00
        /*0020*/ 	.byte	0x00, 0x00, 0x00, 0x00


//--------------------- .nv.info._Z6conv2dPfPKfS_ --------------------------
	.section	.nv.info._Z6conv2dPfPKfS_,"",@"SHT_CUDA_INFO"
	.sectionflags	@""
	.align	4


	//----- nvinfo : EIATTR_CUDA_API_VERSION
	.align		4
        /*0000*/ 	.byte	0x04, 0x37
        /*0002*/ 	.short	(.L_19 - .L_18)
.L_18:
        /*0004*/ 	.word	0x00000082


	//----- nvinfo : EIATTR_KPARAM_INFO
	.align		4
.L_19:
        /*0008*/ 	.byte	0x04, 0x17
        /*000a*/ 	.short	(.L_21 - .L_20)
.L_20:
        /*000c*/ 	.word	0x00000000
        /*0010*/ 	.short	0x0002
        /*0012*/ 	.short	0x0010
        /*0014*/ 	.byte	0x00, 0xf5, 0x21, 0x00


	//----- nvinfo : EIATTR_KPARAM_INFO
	.align		4
.L_21:
        /*0018*/ 	.byte	0x04, 0x17
        /*001a*/ 	.short	(.L_23 - .L_22)
.L_22:
        /*001c*/ 	.word	0x00000000
        /*0020*/ 	.short	0x0001
        /*0022*/ 	.short	0x0008
        /*0024*/ 	.byte	0x00, 0xf5, 0x21, 0x00


	//----- nvinfo : EIATTR_KPARAM_INFO
	.align		4
.L_23:
        /*0028*/ 	.byte	0x04, 0x17
        /*002a*/ 	.short	(.L_25 - .L_24)
.L_24:
        /*002c*/ 	.word	0x00000000
        /*0030*/ 	.short	0x0000
        /*0032*/ 	.short	0x0000
        /*0034*/ 	.byte	0x00, 0xf5, 0x21, 0x00


	//----- nvinfo : EIATTR_SPARSE_MMA_MASK
	.align		4
.L_25:
        /*0038*/ 	.byte	0x03, 0x50
        /*003a*/ 	.short	0x0000


	//----- nvinfo : EIATTR_MAXREG_COUNT
	.align		4
        /*003c*/ 	.byte	0x03, 0x1b
        /*003e*/ 	.short	0x00ff


	//----- nvinfo : EIATTR_NUM_BARRIERS
	.align		4
        /*0040*/ 	.byte	0x02, 0x4c
        /*0042*/ 	.byte	0x01
	.zero		1


	//----- nvinfo : EIATTR_MERCURY_ISA_VERSION
	.align		4
        /*0044*/ 	.byte	0x03, 0x5f
        /*0046*/ 	.short	0x0101


	//----- nvinfo : EIATTR_VRC_CTA_INIT_COUNT
	.align		4
        /*0048*/ 	.byte	0x02, 0x4a
	.zero		1
	.zero		1


	//----- nvinfo : EIATTR_EXIT_INSTR_OFFSETS
	.align		4
        /*004c*/ 	.byte	0x04, 0x1c
        /*004e*/ 	.short	(.L_27 - .L_26)


	//   ....[0]....
.L_26:
        /*0050*/ 	.word	0x00001f80


	//   ....[1]....
        /*0054*/ 	.word	0x00002000


	//   ....[2]....
        /*0058*/ 	.word	0x00002020


	//----- nvinfo : EIATTR_CRS_STACK_SIZE
	.align		4
.L_27:
        /*005c*/ 	.byte	0x04, 0x1e
        /*005e*/ 	.short	(.L_29 - .L_28)
.L_28:
        /*0060*/ 	.word	0x00000000


	//----- nvinfo : EIATTR_CBANK_PARAM_SIZE
	.align		4
.L_29:
        /*0064*/ 	.byte	0x03, 0x19
        /*0066*/ 	.short	0x0018


	//----- nvinfo : EIATTR_PARAM_CBANK
	.align		4
        /*0068*/ 	.byte	0x04, 0x0a
        /*006a*/ 	.short	(.L_31 - .L_30)
	.align		4
.L_30:
        /*006c*/ 	.word	index@(.nv.constant0._Z6conv2dPfPKfS_)
        /*0070*/ 	.short	0x0380
        /*0072*/ 	.short	0x0018


	//----- nvinfo : EIATTR_SW_WAR
	.align		4
.L_31:
        /*0074*/ 	.byte	0x04, 0x36
        /*0076*/ 	.short	(.L_33 - .L_32)
.L_32:
        /*0078*/ 	.word	0x00000008
.L_33:


//--------------------- .nv.info._Z9transformPfS_ --------------------------
	.section	.nv.info._Z9transformPfS_,"",@"SHT_CUDA_INFO"
	.sectionflags	@""
	.align	4


	//----- nvinfo : EIATTR_CUDA_API_VERSION
	.align		4
        /*0000*/ 	.byte	0x04, 0x37
        /*0002*/ 	.short	(.L_35 - .L_34)
.L_34:
        /*0004*/ 	.word	0x00000082


	//----- nvinfo : EIATTR_KPARAM_INFO
	.align		4
.L_35:
        /*0008*/ 	.byte	0x04, 0x17
        /*000a*/ 	.short	(.L_37 - .L_36)
.L_36:
        /*000c*/ 	.word	0x00000000
        /*0010*/ 	.short	0x0001
        /*0012*/ 	.short	0x0008
        /*0014*/ 	.byte	0x00, 0xf5, 0x21, 0x00


	//----- nvinfo : EIATTR_KPARAM_INFO
	.align		4
.L_37:
        /*0018*/ 	.byte	0x04, 0x17
        /*001a*/ 	.short	(.L_39 - .L_38)
.L_38:
        /*001c*/ 	.word	0x00000000
        /*0020*/ 	.short	0x0000
        /*0022*/ 	.short	0x0000
        /*0024*/ 	.byte	0x00, 0xf5, 0x21, 0x00


	//----- nvinfo : EIATTR_SPARSE_MMA_MASK
	.align		4
.L_39:
        /*0028*/ 	.byte	0x03, 0x50
        /*002a*/ 	.short	0x0000


	//----- nvinfo : EIATTR_MAXREG_COUNT
	.align		4
        /*002c*/ 	.byte	0x03, 0x1b
        /*002e*/ 	.short	0x00ff


	//----- nvinfo : EIATTR_MERCURY_ISA_VERSION
	.align		4
        /*0030*/ 	.byte	0x03, 0x5f
        /*0032*/ 	.short	0x0101


	//----- nvinfo : EIATTR_VRC_CTA_INIT_COUNT
	.align		4
        /*0034*/ 	.byte	0x02, 0x4a
	.zero		1
	.zero		1


	//----- nvinfo : EIATTR_EXIT_INSTR_OFFSETS
	.align		4
        /*0038*/ 	.byte	0x04, 0x1c
        /*003a*/ 	.short	(.L_41 - .L_40)


	//   ....[0]....
.L_40:
        /*003c*/ 	.word	0x00000060


	//   ....[1]....
        /*0040*/ 	.word	0x000004c0


	//----- nvinfo : EIATTR_CRS_STACK_SIZE
	.align		4
.L_41:
        /*0044*/ 	.byte	0x04, 0x1e
        /*0046*/ 	.short	(.L_43 - .L_42)
.L_42:
        /*0048*/ 	.word	0x00000000


	//----- nvinfo : EIATTR_CBANK_PARAM_SIZE
	.align		4
.L_43:
        /*004c*/ 	.byte	0x03, 0x19
        /*004e*/ 	.short	0x0010


	//----- nvinfo : EIATTR_PARAM_CBANK
	.align		4
        /*0050*/ 	.byte	0x04, 0x0a
        /*0052*/ 	.short	(.L_45 - .L_44)
	.align		4
.L_44:
        /*0054*/ 	.word	index@(.nv.constant0._Z9transformPfS_)
        /*0058*/ 	.short	0x0380
        /*005a*/ 	.short	0x0010


	//----- nvinfo : EIATTR_SW_WAR
	.align		4
.L_45:
        /*005c*/ 	.byte	0x04, 0x36
        /*005e*/ 	.short	(.L_47 - .L_46)
.L_46:
        /*0060*/ 	.word	0x00000008
.L_47:


//--------------------- .nv.info.default_function_kernel0 --------------------------
	.section	.nv.info.default_function_kernel0,"",@"SHT_CUDA_INFO"
	.sectionflags	@""
	.align	4


	//----- nvinfo : EIATTR_CUDA_API_VERSION
	.align		4
        /*0000*/ 	.byte	0x04, 0x37
        /*0002*/ 	.short	(.L_49 - .L_48)
.L_48:
        /*0004*/ 	.word	0x00000082


	//----- nvinfo : EIATTR_KPARAM_INFO
	.align		4
.L_49:
        /*0008*/ 	.byte	0x04, 0x17
        /*000a*/ 	.short	(.L_51 - .L_50)
.L_50:
        /*000c*/ 	.word	0x00000000
        /*0010*/ 	.short	0x0002
        /*0012*/ 	.short	0x0010
        /*0014*/ 	.byte	0x00, 0xf5, 0x21, 0x00


	//----- nvinfo : EIATTR_KPARAM_INFO
	.align		4
.L_51:
        /*0018*/ 	.byte	0x04, 0x17
        /*001a*/ 	.short	(.L_53 - .L_52)
.L_52:
        /*001c*/ 	.word	0x00000000
        /*0020*/ 	.short	0x0001
        /*0022*/ 	.short	0x0008
        /*0024*/ 	.byte	0x00, 0xf5, 0x21, 0x00


	//----- nvinfo : EIATTR_KPARAM_INFO
	.align		4
.L_53:
        /*0028*/ 	.byte	0x04, 0x17
        /*002a*/ 	.short	(.L_55 - .L_54)
.L_54:
        /*002c*/ 	.word	0x00000000
        /*0030*/ 	.short	0x0000
        /*0032*/ 	.short	0x0000
        /*0034*/ 	.byte	0x00, 0xf5, 0x21, 0x00


	//----- nvinfo : EIATTR_SPARSE_MMA_MASK
	.align		4
.L_55:
        /*0038*/ 	.byte	0x03, 0x50
        /*003a*/ 	.short	0x0000


	//----- nvinfo : EIATTR_MAXREG_COUNT
	.align		4
        /*003c*/ 	.byte	0x03, 0x1b
        /*003e*/ 	.short	0x00ff


	//----- nvinfo : EIATTR_NUM_BARRIERS
	.align		4
        /*0040*/ 	.byte	0x02, 0x4c
        /*0042*/ 	.byte	0x01
	.zero		1


	//----- nvinfo : EIATTR_MERCURY_ISA_VERSION
	.align		4
        /*0044*/ 	.byte	0x03, 0x5f
        /*0046*/ 	.short	0x0101


	//----- nvinfo : EIATTR_VRC_CTA_INIT_COUNT
	.align		4
        /*0048*/ 	.byte	0x02, 0x4a
	.zero		1
	.zero		1


	//----- nvinfo : EIATTR_EXIT_INSTR_OFFSETS
	.align		4
        /*004c*/ 	.byte	0x04, 0x1c
        /*004e*/ 	.short	(.L_57 - .L_56)


	//   ....[0]....
.L_56:
        /*0050*/ 	.word	0x000049d0


	//----- nvinfo : EIATTR_CRS_STACK_SIZE
	.align		4
.L_57:
        /*0054*/ 	.byte	0x04, 0x1e
        /*0056*/ 	.short	(.L_59 - .L_58)
.L_58:
        /*0058*/ 	.word	0x00000000


	//----- nvinfo : EIATTR_CBANK_PARAM_SIZE
	.align		4
.L_59:
        /*005c*/ 	.byte	0x03, 0x19
        /*005e*/ 	.short	0x0018


	//----- nvinfo : EIATTR_PARAM_CBANK
	.align		4
        /*0060*/ 	.byte	0x04, 0x0a
        /*0062*/ 	.short	(.L_61 - .L_60)
	.align		4
.L_60:
        /*0064*/ 	.word	index@(.nv.constant0.default_function_kernel0)
        /*0068*/ 	.short	0x0380
        /*006a*/ 	.short	0x0018


	//----- nvinfo : EIATTR_SW_WAR
	.align		4
.L_61:
        /*006c*/ 	.byte	0x04, 0x36
        /*006e*/ 	.short	(.L_63 - .L_62)
.L_62:
        /*0070*/ 	.word	0x00000008
.L_63:


//--------------------- .nv.callgraph             --------------------------
	.section	.nv.callgraph,"",@"SHT_CUDA_CALLGRAPH"
	.align	4
	.sectionentsize	8
	.align		4
        /*0000*/ 	.word	0x00000000
	.align		4
        /*0004*/ 	.word	0xffffffff
	.align		4
        /*0008*/ 	.word	0x00000000
	.align		4
        /*000c*/ 	.word	0xfffffffe
	.align		4
        /*0010*/ 	.word	0x00000000
	.align		4
        /*0014*/ 	.word	0xfffffffd
	.align		4
        /*0018*/ 	.word	0x00000000
	.align		4
        /*001c*/ 	.word	0xfffffffc


//--------------------- .text._Z6conv2dPfPKfS_    --------------------------
	.section	.text._Z6conv2dPfPKfS_,"ax",@progbits
	.align	128
        .global         _Z6conv2dPfPKfS_
        .type           _Z6conv2dPfPKfS_,@function
        .size           _Z6conv2dPfPKfS_,(.L_x_64 - _Z6conv2dPfPKfS_)
        .other          _Z6conv2dPfPKfS_,@"STO_CUDA_ENTRY STV_DEFAULT"
_Z6conv2dPfPKfS_:
.text._Z6conv2dPfPKfS_:
[----:B------:R-:W-:Y:S01]  /*0000*/  LDC R1, c[0x0][0x37c] ;  /* 0x0000df00ff017b82 */ /* 0x000fe20000000800 */
[----:B------:R-:W0:Y:S01]  /*0010*/  S2R R3, SR_CTAID.X ;  /* 0x0000000000037919 */ /* 0x000e220000002500 */
[----:B------:R-:W1:Y:S01]  /*0020*/  LDCU.64 UR8, c[0x0][0x358] ;  /* 0x00006b00ff0877ac */ /* 0x000e620008000a00 */
[----:B------:R-:W-:Y:S01]  /*0030*/  BSSY.RECONVERGENT B0, `(.L_x_0) ;  /* 0x000001f000007945 */ /* 0x000fe20003800200 */
[----:B------:R-:W2:Y:S01]  /*0040*/  S2R R0, SR_TID.X ;  /* 0x0000000000007919 */ /* 0x000ea20000002100 */
[----:B0-----:R-:W-:Y:S01]  /*0050*/  IMAD.HI.U32 R4, R3, -0x6db6db6d, RZ ;  /* 0x9249249303047827 */ /* 0x001fe200078e00ff */
[----:B--2---:R-:W-:-:S04]  /*0060*/  SHF.R.U32.HI R5, RZ, 0x5, R0 ;  /* 0x00000005ff057819 */ /* 0x004fc80000011600 */
[----:B------:R-:W-:Y:S02]  /*0070*/  LOP3.LUT R2, R4, 0x7ffffff0, RZ, 0xc0, !PT ;  /* 0x7ffffff004027812 */ /* 0x000fe400078ec0ff */
[----:B------:R-:W-:Y:S02]  /*0080*/  SHF.R.U32.HI R4, RZ, 0x4, R4 ;  /* 0x00000004ff047819 */ /* 0x000fe40000011604 */
[----:B------:R-:W-:-:S03]  /*0090*/  IADD3 R7, PT, PT, R5, R2, RZ ;  /* 0x0000000205077210 */ /* 0x000fc60007ffe0ff */
[----:B------:R-:W-:Y:S01]  /*00a0*/  IMAD R17, R4, -0x1c, R3 ;  /* 0xffffffe404117824 */ /* 0x000fe200078e0203 */
[----:B------:R-:W-:-:S04]  /*00b0*/  ISETP.GT.U32.AND P0, PT, R7, 0x7f, PT ;  /* 0x0000007f0700780c */ /* 0x000fc80003f04070 */
[----:B------:R-:W-:-:S13]  /*00c0*/  ISETP.GT.U32.OR P0, PT, R0, 0x1ff, P0 ;  /* 0x000001ff0000780c */ /* 0x000fda0000704470 */
[----:B-1----:R-:W-:Y:S05]  /*00d0*/  @P0 BRA `(.L_x_1) ;  /* 0x0000000000500947 */ /* 0x002fea0003800000 */
[----:B------:R-:W0:Y:S01]  /*00e0*/  LDC R12, c[0x0][0x360] ;  /* 0x0000d800ff0c7b82 */ /* 0x000e220000000800 */
[----:B------:R-:W-:Y:S02]  /*00f0*/  LOP3.LUT R6, R0, 0x1f, RZ, 0xc0, !PT ;  /* 0x0000001f00067812 */ /* 0x000fe400078ec0ff */
[----:B------:R-:W-:Y:S02]  /*0100*/  MOV R9, R5 ;  /* 0x0000000500097202 */ /* 0x000fe40000000f00 */
[----:B------:R-:W-:Y:S01]  /*0110*/  ISETP.GT.U32.AND P0, PT, R6, 0x17, PT ;  /* 0x000000170600780c */ /* 0x000fe20003f04070 */
[----:B------:R-:W-:-:S12]  /*0120*/  IMAD R8, R17, 0x18, R6 ;  /* 0x0000001811087824 */ /* 0x000fd800078e0206 */
.L_x_2:
[----:B-1----:R-:W1:Y:S01]  /*0130*/  @!P0 LDC.64 R4, c[0x0][0x380] ;  /* 0x0000e000ff048b82 */ /* 0x002e620000000a00 */
[----:B------:R-:W-:-:S04]  /*0140*/  @!P0 IMAD R7, R7, 0x2a0, R8 ;  /* 0x000002a007078824 */ /* 0x000fc800078e0208 */
[----:B-1----:R-:W-:-:S06]  /*0150*/  @!P0 IMAD.WIDE.U32 R4, R7, 0x4, R4 ;  /* 0x0000000407048825 */ /* 0x002fcc00078e0004 */
[----:B------:R-:W2:Y:S01]  /*0160*/  @!P0 LDG.E.CONSTANT R4, desc[UR8][R4.64] ;  /* 0x0000000804048981 */ /* 0x000ea2000c1e9900 */
[----:B------:R-:W-:Y:S01]  /*0170*/  @!P0 MOV R10, 0x400 ;  /* 0x00000400000a8802 */ /* 0x000fe20000000f00 */
[----:B------:R-:W-:Y:S01]  /*0180*/  @!P0 IMAD R7, R9, 0x18, R6 ;  /* 0x0000001809078824 */ /* 0x000fe200078e0206 */
[----:B0-----:R-:W-:Y:S01]  /*0190*/  LEA.HI R9, R12, R9, RZ, 0x1b ;  /* 0x000000090c097211 */ /* 0x001fe200078fd8ff */
[----:B------:R-:W0:Y:S03]  /*01a0*/  @!P0 S2R R11, SR_CgaCtaId ;  /* 0x00000000000b8919 */ /* 0x000e260000008800 */
[----:B------:R-:W-:Y:S02]  /*01b0*/  ISETP.LT.U32.AND P2, PT, R9, 0x10, PT ;  /* 0x000000100900780c */ /* 0x000fe40003f41070 */
[----:B0-----:R-:W-:-:S04]  /*01c0*/  @!P0 LEA R10, R11, R10, 0x18 ;  /* 0x0000000a0b0a8211 */ /* 0x001fc800078ec0ff */
[----:B------:R-:W-:Y:S02]  /*01d0*/  @!P0 LEA R11, R7, R10, 0x2 ;  /* 0x0000000a070b8211 */ /* 0x000fe400078e10ff */
[----:B------:R-:W-:-:S04]  /*01e0*/  IADD3 R7, PT, PT, R2, R9, RZ ;  /* 0x0000000902077210 */ /* 0x000fc80007ffe0ff */
[----:B------:R-:W-:Y:S01]  /*01f0*/  ISETP.GE.U32.AND P1, PT, R7, 0x80, PT ;  /* 0x000000800700780c */ /* 0x000fe20003f26070 */
[----:B--2---:R1:W-:-:S12]  /*0200*/  @!P0 STS [R11], R4 ;  /* 0x000000040b008388 */ /* 0x0043d80000000800 */
[----:B------:R-:W-:Y:S05]  /*0210*/  @!P1 BRA P2, `(.L_x_2) ;  /* 0xfffffffc00c49947 */ /* 0x000fea000103ffff */
.L_x_1:
[----:B------:R-:W-:Y:S05]  /*0220*/  BSYNC.RECONVERGENT B0 ;  /* 0x0000000000007941 */ /* 0x000fea0003800200 */
.L_x_0:
[----:B------:R-:W0:Y:S08]  /*0230*/  S2UR UR5, SR_CgaCtaId ;  /* 0x00000000000579c3 */ /* 0x000e300000008800 */
[----:B------:R-:W-:Y:S01]  /*0240*/  BAR.SYNC.DEFER_BLOCKING 0x0 ;  /* 0x0000000000007b1d */ /* 0x000fe20000010000 */
[----:B------:R-:W-:Y:S01]  /*0250*/  SHF.L.U32 R16, R3, 0x2, RZ ;  /* 0x0000000203107819 */ /* 0x000fe200000006ff */
[----:B------:R-:W-:Y:S01]  /*0260*/  HFMA2 R26, -RZ, RZ, 0, 0 ;  /* 0x00000000ff1a7431 */ /* 0x000fe200000001ff */
[----:B------:R-:W-:-:S02]  /*0270*/  SHF.R.U32.HI R3, RZ, 0x1, R17 ;  /* 0x00000001ff037819 */ /* 0x000fc40000011611 */
[----:B-1----:R-:W-:Y:S02]  /*0280*/  CS2R R10, SRZ ;  /* 0x00000000000a7805 */ /* 0x002fe4000001ff00 */
[----:B------:R-:W-:Y:S02]  /*0290*/  MOV R14, RZ ;  /* 0x000000ff000e7202 */ /* 0x000fe40000000f00 */
[----:B------:R-:W-:Y:S01]  /*02a0*/  CS2R R8, SRZ ;  /* 0x0000000000087805 */ /* 0x000fe2000001ff00 */
[----:B------:R-:W-:Y:S01]  /*02b0*/  UMOV UR4, 0x400 ;  /* 0x0000040000047882 */ /* 0x000fe20000000000 */
[----:B------:R-:W-:Y:S02]  /*02c0*/  CS2R R22, SRZ ;  /* 0x0000000000167805 */ /* 0x000fe4000001ff00 */
[----:B------:R-:W-:Y:S02]  /*02d0*/  LOP3.LUT R16, R16, 0xc, RZ, 0xc0, !PT ;  /* 0x0000000c10107812 */ /* 0x000fe400078ec0ff */
[----:B------:R-:W-:Y:S01]  /*02e0*/  LOP3.LUT R3, R3, 0x7ffffffe, RZ, 0xc0, !PT ;  /* 0x7ffffffe03037812 */ /* 0x000fe200078ec0ff */
[----:B0-----:R-:W-:-:S03]  /*02f0*/  ULEA UR5, UR5, UR4, 0x18 ;  /* 0x0000000405057291 */ /* 0x001fc6000f8ec0ff */
[----:B------:R-:W-:-:S09]  /*0300*/  UMOV UR4, URZ ;  /* 0x000000ff00047c82 */ /* 0x000fd20008000000 */
.L_x_3:
[----:B------:R-:W0:Y:S01]  /*0310*/  LDC.64 R12, c[0x0][0x388] ;  /* 0x0000e200ff0c7b82 */ /* 0x000e220000000a00 */
[----:B------:R-:W-:-:S05]  /*0320*/  IADD3 R21, PT, PT, R2, UR4, RZ ;  /* 0x0000000402157c10 */ /* 0x000fca000fffe0ff */
[----:B------:R-:W-:-:S05]  /*0330*/  IMAD R21, R21, 0x360, R0 ;  /* 0x0000036015157824 */ /* 0x000fca00078e0200 */
[C---:B------:R-:W-:Y:S02]  /*0340*/  IADD3 R25, PT, PT, R21.reuse, 0x60, RZ ;  /* 0x0000006015197810 */ /* 0x040fe40007ffe0ff */
[C---:B------:R-:W-:Y:S01]  /*0350*/  IADD3 R5, PT, PT, R21.reuse, 0xc0, RZ ;  /* 0x000000c015057810 */ /* 0x040fe20007ffe0ff */
[----:B0-----:R-:W-:-:S04]  /*0360*/  IMAD.WIDE.U32 R28, R21, 0x4, R12 ;  /* 0x00000004151c7825 */ /* 0x001fc800078e000c */
[--C-:B------:R-:W-:Y:S01]  /*0370*/  IMAD.WIDE.U32 R24, R25, 0x4, R12.reuse ;  /* 0x0000000419187825 */ /* 0x100fe200078e000c */
[----:B------:R-:W2:Y:S03]  /*0380*/  LDG.E.CONSTANT R15, desc[UR8][R28.64] ;  /* 0x000000081c0f7981 */ /* 0x000ea6000c1e9900 */
[----:B------:R-:W-:Y:S02]  /*0390*/  IMAD.WIDE.U32 R4, R5, 0x4, R12 ;  /* 0x0000000405047825 */ /* 0x000fe400078e000c */
[----:B------:R-:W3:Y:S04]  /*03a0*/  LDG.E.CONSTANT R24, desc[UR8][R24.64] ;  /* 0x0000000818187981 */ /* 0x000ee8000c1e9900 */
[----:B------:R0:W4:Y:S01]  /*03b0*/  LDG.E.CONSTANT R25, desc[UR8][R4.64] ;  /* 0x0000000804197981 */ /* 0x000122000c1e9900 */
[----:B------:R-:W-:-:S02]  /*03c0*/  IADD3 R7, PT, PT, R21, 0x120, RZ ;  /* 0x0000012015077810 */ /* 0x000fc40007ffe0ff */
[----:B------:R-:W-:-:S03]  /*03d0*/  IADD3 R19, PT, PT, R21, 0x180, RZ ;  /* 0x0000018015137810 */ /* 0x000fc60007ffe0ff */
[----:B------:R-:W-:-:S04]  /*03e0*/  IMAD.WIDE.U32 R6, R7, 0x4, R12 ;  /* 0x0000000407067825 */ /* 0x000fc800078e000c */
[----:B0-----:R-:W-:Y:S02]  /*03f0*/  IMAD.WIDE.U32 R4, R19, 0x4, R12 ;  /* 0x0000000413047825 */ /* 0x001fe400078e000c */
[----:B------:R-:W5:Y:S04]  /*0400*/  LDG.E.CONSTANT R19, desc[UR8][R6.64] ;  /* 0x0000000806137981 */ /* 0x000f68000c1e9900 */
[----:B------:R0:W5:Y:S01]  /*0410*/  LDG.E.CONSTANT R18, desc[UR8][R4.64] ;  /* 0x0000000804127981 */ /* 0x000162000c1e9900 */
[----:B------:R-:W-:-:S09]  /*0420*/  UIMAD UR6, UR4, 0x60, UR5 ;  /* 0x00000060040678a4 */ /* 0x000fd2000f8e0205 */
[----:B0-----:R-:W2:Y:S02]  /*0430*/  LDS.128 R4, [UR6] ;  /* 0x00000006ff047984 */ /* 0x001ea40008000c00 */
[C---:B--2---:R-:W-:Y:S01]  /*0440*/  FFMA R27, R15.reuse, R4, R22 ;  /* 0x000000040f1b7223 */ /* 0x044fe20000000016 */
[C---:B------:R-:W-:Y:S01]  /*0450*/  FFMA R23, R15.reuse, R5, R23 ;  /* 0x000000050f177223 */ /* 0x040fe20000000017 */
[CC--:B------:R-:W-:Y:S01]  /*0460*/  FFMA R22, R15.reuse, R6.reuse, R8 ;  /* 0x000000060f167223 */ /* 0x0c0fe20000000008 */
[----:B------:R-:W-:Y:S01]  /*0470*/  FFMA R11, R15, R7, R11 ;  /* 0x000000070f0b7223 */ /* 0x000fe2000000000b */
[C---:B---3--:R-:W-:Y:S01]  /*0480*/  FFMA R20, R24.reuse, R5, R27 ;  /* 0x0000000518147223 */ /* 0x048fe2000000001b */
[CC--:B------:R-:W-:Y:S01]  /*0490*/  FFMA R28, R24.reuse, R6.reuse, R23 ;  /* 0x00000006181c7223 */ /* 0x0c0fe20000000017 */
[-C--:B------:R-:W-:Y:S01]  /*04a0*/  FFMA R22, R24, R7.reuse, R22 ;  /* 0x0000000718167223 */ /* 0x080fe20000000016 */
[----:B------:R-:W-:Y:S01]  /*04b0*/  IADD3 R23, PT, PT, R21, 0x1e0, RZ ;  /* 0x000001e015177810 */ /* 0x000fe20007ffe0ff */
[C---:B----4-:R-:W-:Y:S01]  /*04c0*/  FFMA R8, R25.reuse, R6, R20 ;  /* 0x0000000619087223 */ /* 0x050fe20000000014 */
[----:B------:R-:W-:-:S02]  /*04d0*/  FFMA R28, R25, R7, R28 ;  /* 0x00000007191c7223 */ /* 0x000fc4000000001c */
[----:B------:R-:W0:Y:S02]  /*04e0*/  LDS.128 R4, [UR6+0x10] ;  /* 0x00001006ff047984 */ /* 0x000e240008000c00 */
[-C--:B0-----:R-:W-:Y:S01]  /*04f0*/  FFMA R29, R15, R6.reuse, R9 ;  /* 0x000000060f1d7223 */ /* 0x081fe20000000009 */
[----:B-----5:R-:W-:Y:S01]  /*0500*/  FFMA R9, R19, R6, R8 ;  /* 0x0000000613097223 */ /* 0x020fe20000000008 */
[-C--:B------:R-:W-:Y:S01]  /*0510*/  FFMA R27, R15, R7.reuse, R10 ;  /* 0x000000070f1b7223 */ /* 0x080fe2000000000a */
[-C--:B------:R-:W-:Y:S01]  /*0520*/  FFMA R6, R19, R7.reuse, R28 ;  /* 0x0000000713067223 */ /* 0x080fe2000000001c */
[CC--:B------:R-:W-:Y:S01]  /*0530*/  FFMA R29, R24.reuse, R7.reuse, R29 ;  /* 0x00000007181d7223 */ /* 0x0c0fe2000000001d */
[-C--:B------:R-:W-:Y:S01]  /*0540*/  FFMA R20, R24, R4.reuse, R11 ;  /* 0x0000000418147223 */ /* 0x080fe2000000000b */
[----:B------:R-:W-:Y:S01]  /*0550*/  FFMA R7, R18, R7, R9 ;  /* 0x0000000712077223 */ /* 0x000fe20000000009 */
[----:B------:R-:W-:Y:S01]  /*0560*/  FFMA R4, R25, R4, R22 ;  /* 0x0000000419047223 */ /* 0x000fe20000000016 */
[----:B------:R-:W0:Y:S01]  /*0570*/  LDS.128 R8, [UR6+0x20] ;  /* 0x00002006ff087984 */ /* 0x000e220008000c00 */
[----:B------:R-:W-:-:S04]  /*0580*/  IMAD.WIDE.U32 R22, R23, 0x4, R12 ;  /* 0x0000000417167825 */ /* 0x000fc800078e000c */
[----:B------:R-:W-:Y:S02]  /*0590*/  FFMA R5, R25, R5, R20 ;  /* 0x0000000519057223 */ /* 0x000fe40000000014 */
[----:B------:R1:W2:Y:S01]  /*05a0*/  LDG.E.CONSTANT R20, desc[UR8][R22.64] ;  /* 0x0000000816147981 */ /* 0x0002a2000c1e9900 */
[CC--:B0-----:R-:W-:Y:S01]  /*05b0*/  FFMA R14, R15.reuse, R8.reuse, R14 ;  /* 0x000000080f0e7223 */ /* 0x0c1fe2000000000e */
[-C--:B------:R-:W-:Y:S01]  /*05c0*/  FFMA R15, R15, R9.reuse, R26 ;  /* 0x000000090f0f7223 */ /* 0x080fe2000000001a */
[CC--:B------:R-:W-:Y:S01]  /*05d0*/  FFMA R26, R24.reuse, R8.reuse, R27 ;  /* 0x00000008181a7223 */ /* 0x0c0fe2000000001b */
[----:B-1----:R-:W-:Y:S01]  /*05e0*/  FFMA R23, R25, R8, R29 ;  /* 0x0000000819177223 */ /* 0x002fe2000000001d */
[CC--:B------:R-:W-:Y:S01]  /*05f0*/  FFMA R27, R24.reuse, R9.reuse, R14 ;  /* 0x00000009181b7223 */ /* 0x0c0fe2000000000e */
[-C--:B------:R-:W-:Y:S01]  /*0600*/  FFMA R14, R24, R10.reuse, R15 ;  /* 0x0000000a180e7223 */ /* 0x080fe2000000000f */
[----:B------:R-:W-:Y:S01]  /*0610*/  IADD3 R15, PT, PT, R21, 0x240, RZ ;  /* 0x00000240150f7810 */ /* 0x000fe20007ffe0ff */
[C---:B------:R-:W-:Y:S01]  /*0620*/  FFMA R24, R25.reuse, R9, R26 ;  /* 0x0000000919187223 */ /* 0x040fe2000000001a */
[C---:B------:R-:W-:Y:S01]  /*0630*/  FFMA R26, R25.reuse, R10, R27 ;  /* 0x0000000a191a7223 */ /* 0x040fe2000000001b */
[----:B------:R-:W-:Y:S01]  /*0640*/  FFMA R25, R25, R11, R14 ;  /* 0x0000000b19197223 */ /* 0x000fe2000000000e */
[----:B------:R-:W-:Y:S01]  /*0650*/  IADD3 R29, PT, PT, R21, 0x2a0, RZ ;  /* 0x000002a0151d7810 */ /* 0x000fe20007ffe0ff */
[----:B------:R-:W-:-:S04]  /*0660*/  IMAD.WIDE.U32 R14, R15, 0x4, R12 ;  /* 0x000000040f0e7825 */ /* 0x000fc800078e000c */
[----:B------:R-:W-:Y:S02]  /*0670*/  IMAD.WIDE.U32 R28, R29, 0x4, R12 ;  /* 0x000000041d1c7825 */ /* 0x000fe400078e000c */
[----:B------:R-:W3:Y:S04]  /*0680*/  LDG.E.CONSTANT R15, desc[UR8][R14.64] ;  /* 0x000000080e0f7981 */ /* 0x000ee8000c1e9900 */
[----:B------:R0:W4:Y:S01]  /*0690*/  LDG.E.CONSTANT R14, desc[UR8][R28.64] ;  /* 0x000000081c0e7981 */ /* 0x000122000c1e9900 */
[----:B------:R-:W-:-:S05]  /*06a0*/  IADD3 R21, PT, PT, R21, 0x300, RZ ;  /* 0x0000030015157810 */ /* 0x000fca0007ffe0ff */
[----:B0-----:R-:W-:-:S05]  /*06b0*/  IMAD.WIDE.U32 R28, R21, 0x4, R12 ;  /* 0x00000004151c7825 */ /* 0x001fca00078e000c */
[----:B------:R2:W5:Y:S01]  /*06c0*/  LDG.E.CONSTANT R22, desc[UR8][R28.64] ;  /* 0x000000081c167981 */ /* 0x000562000c1e9900 */
[CC--:B------:R-:W-:Y:S01]  /*06d0*/  FFMA R4, R19.reuse, R8.reuse, R4 ;  /* 0x0000000813047223 */ /* 0x0c0fe20000000004 */
[C---:B------:R-:W-:Y:S01]  /*06e0*/  FFMA R6, R18.reuse, R8, R6 ;  /* 0x0000000812067223 */ /* 0x040fe20000000006 */
[CC--:B------:R-:W-:Y:S02]  /*06f0*/  FFMA R5, R19.reuse, R9.reuse, R5 ;  /* 0x0000000913057223 */ /* 0x0c0fe40000000005 */
[CC--:B------:R-:W-:Y:S02]  /*0700*/  FFMA R27, R18.reuse, R9.reuse, R4 ;  /* 0x00000009121b7223 */ /* 0x0c0fe40000000004 */
[----:B------:R-:W-:Y:S01]  /*0710*/  FFMA R21, R18, R10, R5 ;  /* 0x0000000a12157223 */ /* 0x000fe20000000005 */
[C---:B--2---:R-:W-:Y:S01]  /*0720*/  FFMA R28, R20.reuse, R8, R7 ;  /* 0x00000008141c7223 */ /* 0x044fe20000000007 */
[C---:B------:R-:W-:Y:S02]  /*0730*/  FFMA R8, R20.reuse, R9, R6 ;  /* 0x0000000914087223 */ /* 0x040fe40000000006 */
[C---:B------:R-:W-:Y:S01]  /*0740*/  FFMA R21, R20.reuse, R11, R21 ;  /* 0x0000000b14157223 */ /* 0x040fe20000000015 */
[----:B------:R-:W0:Y:S01]  /*0750*/  LDS.128 R4, [UR6+0x30] ;  /* 0x00003006ff047984 */ /* 0x000e220008000c00 */
[----:B------:R-:W-:Y:S01]  /*0760*/  FFMA R27, R20, R10, R27 ;  /* 0x0000000a141b7223 */ /* 0x000fe2000000001b */
[C---:B0-----:R-:W-:Y:S01]  /*0770*/  FFMA R9, R19.reuse, R4, R23 ;  /* 0x0000000413097223 */ /* 0x041fe20000000017 */
[C---:B------:R-:W-:Y:S01]  /*0780*/  FFMA R23, R19.reuse, R5, R24 ;  /* 0x0000000513177223 */ /* 0x040fe20000000018 */
[C---:B------:R-:W-:Y:S01]  /*0790*/  FFMA R29, R19.reuse, R6, R26 ;  /* 0x00000006131d7223 */ /* 0x040fe2000000001a */
[----:B------:R-:W-:Y:S01]  /*07a0*/  FFMA R25, R19, R7, R25 ;  /* 0x0000000713197223 */ /* 0x000fe20000000019 */
[----:B------:R-:W-:-:S02]  /*07b0*/  FFMA R26, R18, R5, R9 ;  /* 0x00000005121a7223 */ /* 0x000fc40000000009 */
[C---:B------:R-:W-:Y:S01]  /*07c0*/  FFMA R29, R18.reuse, R7, R29 ;  /* 0x00000007121d7223 */ /* 0x040fe2000000001d */
[C---:B---3--:R-:W-:Y:S01]  /*07d0*/  FFMA R11, R15.reuse, R4, R28 ;  /* 0x000000040f0b7223 */ /* 0x048fe2000000001c */
[CC--:B------:R-:W-:Y:S01]  /*07e0*/  FFMA R19, R15.reuse, R5.reuse, R8 ;  /* 0x000000050f137223 */ /* 0x0c0fe20000000008 */
[-C--:B------:R-:W-:Y:S01]  /*07f0*/  FFMA R4, R18, R6.reuse, R23 ;  /* 0x0000000612047223 */ /* 0x080fe20000000017 */
[-C--:B------:R-:W-:Y:S01]  /*0800*/  FFMA R23, R20, R6.reuse, R26 ;  /* 0x0000000614177223 */ /* 0x080fe2000000001a */
[CC--:B------:R-:W-:Y:S01]  /*0810*/  FFMA R27, R15.reuse, R6.reuse, R27 ;  /* 0x000000060f1b7223 */ /* 0x0c0fe2000000001b */
[C---:B----4-:R-:W-:Y:S01]  /*0820*/  FFMA R24, R14.reuse, R5, R11 ;  /* 0x000000050e187223 */ /* 0x050fe2000000000b */
[CC--:B------:R-:W-:Y:S01]  /*0830*/  FFMA R5, R14.reuse, R6.reuse, R19 ;  /* 0x000000060e057223 */ /* 0x0c0fe20000000013 */
[----:B------:R-:W0:Y:S01]  /*0840*/  LDS.128 R8, [UR6+0x40] ;  /* 0x00004006ff087984 */ /* 0x000e220008000c00 */
[CC--:B------:R-:W-:Y:S01]  /*0850*/  FFMA R19, R15.reuse, R7.reuse, R21 ;  /* 0x000000070f137223 */ /* 0x0c0fe20000000015 */
[-C--:B------:R-:W-:Y:S01]  /*0860*/  FFMA R21, R14, R7.reuse, R27 ;  /* 0x000000070e157223 */ /* 0x080fe2000000001b */
[C---:B-----5:R-:W-:Y:S01]  /*0870*/  FFMA R24, R22.reuse, R6, R24 ;  /* 0x0000000616187223 */ /* 0x060fe20000000018 */
[-C--:B------:R-:W-:Y:S01]  /*0880*/  FFMA R26, R22, R7.reuse, R5 ;  /* 0x00000007161a7223 */ /* 0x080fe20000000005 */
[-C--:B0-----:R-:W-:Y:S01]  /*0890*/  FFMA R6, R18, R8.reuse, R25 ;  /* 0x0000000812067223 */ /* 0x081fe20000000019 */
[C---:B------:R-:W-:Y:S01]  /*08a0*/  FFMA R18, R20.reuse, R7, R4 ;  /* 0x0000000714127223 */ /* 0x040fe20000000004 */
[----:B------:R-:W-:Y:S01]  /*08b0*/  FFMA R28, R20, R8, R29 ;  /* 0x00000008141c7223 */ /* 0x000fe2000000001d */
[----:B------:R-:W-:Y:S01]  /*08c0*/  IADD3 R29, PT, PT, R2, UR4, RZ ;  /* 0x00000004021d7c10 */ /* 0x000fe2000fffe0ff */
[----:B------:R-:W-:Y:S01]  /*08d0*/  FFMA R25, R20, R9, R6 ;  /* 0x0000000914197223 */ /* 0x000fe20000000006 */
[C---:B------:R-:W-:Y:S01]  /*08e0*/  FFMA R27, R15.reuse, R10, R23 ;  /* 0x0000000a0f1b7223 */ /* 0x040fe20000000017 */
[----:B------:R-:W0:Y:S01]  /*08f0*/  LDS.128 R4, [UR6+0x50] ;  /* 0x00005006ff047984 */ /* 0x000e220008000c00 */
[----:B------:R-:W-:Y:S01]  /*0900*/  FFMA R23, R15, R11, R18 ;  /* 0x0000000b0f177223 */ /* 0x000fe20000000012 */
[----:B------:R-:W-:-:S02]  /*0910*/  IMAD R20, R29, 0x360, R0 ;  /* 0x000003601d147824 */ /* 0x000fc400078e0200 */
[C---:B------:R-:W-:Y:S01]  /*0920*/  FFMA R18, R14.reuse, R11, R27 ;  /* 0x0000000b0e127223 */ /* 0x040fe2000000001b */
[-C--:B------:R-:W-:Y:S01]  /*0930*/  FFMA R11, R14, R8.reuse, R19 ;  /* 0x000000080e0b7223 */ /* 0x080fe20000000013 */
[----:B------:R-:W-:Y:S01]  /*0940*/  FFMA R10, R22, R8, R21 ;  /* 0x00000008160a7223 */ /* 0x000fe20000000015 */
[----:B------:R-:W-:Y:S02]  /*0950*/  IADD3 R19, PT, PT, R20, 0x360, RZ ;  /* 0x0000036014137810 */ /* 0x000fe40007ffe0ff */
[----:B------:R-:W-:-:S03]  /*0960*/  FFMA R11, R22, R9, R11 ;  /* 0x00000009160b7223 */ /* 0x000fc6000000000b */
[----:B------:R-:W-:Y:S01]  /*0970*/  IMAD.WIDE.U32 R8, R19, 0x4, R12 ;  /* 0x0000000413087825 */ /* 0x000fe200078e000c */
[----:B------:R-:W-:-:S04]  /*0980*/  IADD3 R19, PT, PT, R20, 0x420, RZ ;  /* 0x0000042014137810 */ /* 0x000fc80007ffe0ff */
[----:B------:R1:W2:Y:S01]  /*0990*/  LDG.E.CONSTANT R21, desc[UR8][R8.64] ;  /* 0x0000000808157981 */ /* 0x0002a2000c1e9900 */
[C---:B0-----:R-:W-:Y:S01]  /*09a0*/  FFMA R27, R15.reuse, R4, R28 ;  /* 0x000000040f1b7223 */ /* 0x041fe2000000001c */
[----:B------:R-:W-:Y:S01]  /*09b0*/  FFMA R25, R15, R5, R25 ;  /* 0x000000050f197223 */ /* 0x000fe20000000019 */
[----:B------:R-:W-:-:S05]  /*09c0*/  IADD3 R15, PT, PT, R20, 0x3c0, RZ ;  /* 0x000003c0140f7810 */ /* 0x000fca0007ffe0ff */
[----:B-1----:R-:W-:-:S05]  /*09d0*/  IMAD.WIDE.U32 R8, R15, 0x4, R12 ;  /* 0x000000040f087825 */ /* 0x002fca00078e000c */
[----:B------:R0:W3:Y:S02]  /*09e0*/  LDG.E.CONSTANT R15, desc[UR8][R8.64] ;  /* 0x00000008080f7981 */ /* 0x0000e4000c1e9900 */
[----:B0-----:R-:W-:-:S05]  /*09f0*/  IMAD.WIDE.U32 R8, R19, 0x4, R12 ;  /* 0x0000000413087825 */ /* 0x001fca00078e000c */
[----:B------:R0:W4:Y:S01]  /*0a00*/  LDG.E.CONSTANT R19, desc[UR8][R8.64] ;  /* 0x0000000808137981 */ /* 0x000122000c1e9900 */
[----:B------:R-:W-:-:S05]  /*0a10*/  IADD3 R29, PT, PT, R20, 0x480, RZ ;  /* 0x00000480141d7810 */ /* 0x000fca0007ffe0ff */
[----:B------:R-:W-:-:S04]  /*0a20*/  IMAD.WIDE.U32 R28, R29, 0x4, R12 ;  /* 0x000000041d1c7825 */ /* 0x000fc800078e000c */
[-C--:B0-----:R-:W-:Y:S02]  /*0a30*/  FFMA R9, R22, R4.reuse, R18 ;  /* 0x0000000416097223 */ /* 0x081fe40000000012 */
[----:B------:R0:W5:Y:S01]  /*0a40*/  LDG.E.CONSTANT R18, desc[UR8][R28.64] ;  /* 0x000000081c127981 */ /* 0x000162000c1e9900 */
[C---:B------:R-:W-:Y:S01]  /*0a50*/  FFMA R8, R14.reuse, R4, R23 ;  /* 0x000000040e087223 */ /* 0x040fe20000000017 */
[CC--:B------:R-:W-:Y:S01]  /*0a60*/  FFMA R23, R14.reuse, R5.reuse, R27 ;  /* 0x000000050e177223 */ /* 0x0c0fe2000000001b */
[-C--:B------:R-:W-:Y:S02]  /*0a70*/  FFMA R25, R14, R6.reuse, R25 ;  /* 0x000000060e197223 */ /* 0x080fe40000000019 */
[C---:B------:R-:W-:Y:S01]  /*0a80*/  FFMA R8, R22.reuse, R5, R8 ;  /* 0x0000000516087223 */ /* 0x040fe20000000008 */
[C---:B------:R-:W-:Y:S01]  /*0a90*/  FFMA R23, R22.reuse, R6, R23 ;  /* 0x0000000616177223 */ /* 0x040fe20000000017 */
[----:B------:R-:W-:Y:S02]  /*0aa0*/  FFMA R25, R22, R7, R25 ;  /* 0x0000000716197223 */ /* 0x000fe40000000019 */
[----:B------:R-:W2:Y:S01]  /*0ab0*/  LDS.128 R4, [UR6+0x60] ;  /* 0x00006006ff047984 */ /* 0x000ea20008000c00 */
[----:B------:R-:W-:-:S05]  /*0ac0*/  IADD3 R27, PT, PT, R20, 0x4e0, RZ ;  /* 0x000004e0141b7810 */ /* 0x000fca0007ffe0ff */
[----:B0-----:R-:W-:-:S05]  /*0ad0*/  IMAD.WIDE.U32 R28, R27, 0x4, R12 ;  /* 0x000000041b1c7825 */ /* 0x001fca00078e000c */
[----:B------:R0:W5:Y:S02]  /*0ae0*/  LDG.E.CONSTANT R14, desc[UR8][R28.64] ;  /* 0x000000081c0e7981 */ /* 0x000164000c1e9900 */
[----:B0-----:R-:W-:Y:S01]  /*0af0*/  IADD3 R29, PT, PT, R20, 0x5a0, RZ ;  /* 0x000005a0141d7810 */ /* 0x001fe20007ffe0ff */
[C---:B--2---:R-:W-:Y:S01]  /*0b00*/  FFMA R4, R21.reuse, R4, R24 ;  /* 0x0000000415047223 */ /* 0x044fe20000000018 */
[C---:B------:R-:W-:Y:S01]  /*0b10*/  FFMA R26, R21.reuse, R5, R26 ;  /* 0x00000005151a7223 */ /* 0x040fe2000000001a */
[CC--:B------:R-:W-:Y:S01]  /*0b20*/  FFMA R10, R21.reuse, R6.reuse, R10 ;  /* 0x00000006150a7223 */ /* 0x0c0fe2000000000a */
[----:B------:R-:W-:Y:S01]  /*0b30*/  FFMA R11, R21, R7, R11 ;  /* 0x00000007150b7223 */ /* 0x000fe2000000000b */
[C---:B---3--:R-:W-:Y:S01]  /*0b40*/  FFMA R4, R15.reuse, R5, R4 ;  /* 0x000000050f047223 */ /* 0x048fe20000000004 */
[CC--:B------:R-:W-:Y:S01]  /*0b50*/  FFMA R24, R15.reuse, R6.reuse, R26 ;  /* 0x000000060f187223 */ /* 0x0c0fe2000000001a */
[-C--:B------:R-:W-:Y:S02]  /*0b60*/  FFMA R10, R15, R7.reuse, R10 ;  /* 0x000000070f0a7223 */ /* 0x080fe4000000000a */
[C---:B----4-:R-:W-:Y:S01]  /*0b70*/  FFMA R27, R19.reuse, R6, R4 ;  /* 0x00000006131b7223 */ /* 0x050fe20000000004 */
[----:B------:R-:W-:-:S02]  /*0b80*/  FFMA R24, R19, R7, R24 ;  /* 0x0000000713187223 */ /* 0x000fc40000000018 */
[----:B------:R-:W0:Y:S02]  /*0b90*/  LDS.128 R4, [UR6+0x70] ;  /* 0x00007006ff047984 */ /* 0x000e240008000c00 */
[-C--:B0-----:R-:W-:Y:S01]  /*0ba0*/  FFMA R22, R15, R4.reuse, R11 ;  /* 0x000000040f167223 */ /* 0x081fe2000000000b */
[----:B------:R-:W-:Y:S01]  /*0bb0*/  IADD3 R11, PT, PT, R20, 0x540, RZ ;  /* 0x00000540140b7810 */ /* 0x000fe20007ffe0ff */
[----:B------:R-:W-:-:S04]  /*0bc0*/  FFMA R4, R19, R4, R10 ;  /* 0x0000000413047223 */ /* 0x000fc8000000000a */
[----:B------:R-:W-:-:S04]  /*0bd0*/  IMAD.WIDE.U32 R10, R11, 0x4, R12 ;  /* 0x000000040b0a7825 */ /* 0x000fc800078e000c */
[----:B------:R-:W-:Y:S01]  /*0be0*/  FFMA R5, R19, R5, R22 ;  /* 0x0000000513057223 */ /* 0x000fe20000000016 */
[CC--:B------:R-:W-:Y:S01]  /*0bf0*/  FFMA R28, R21.reuse, R6.reuse, R9 ;  /* 0x00000006151c7223 */ /* 0x0c0fe20000000009 */
[-C--:B------:R-:W-:Y:S01]  /*0c00*/  FFMA R26, R21, R7.reuse, R8 ;  /* 0x00000007151a7223 */ /* 0x080fe20000000008 */
[----:B------:R0:W2:Y:S04]  /*0c10*/  LDG.E.CONSTANT R22, desc[UR8][R10.64] ;  /* 0x000000080a167981 */ /* 0x0000a8000c1e9900 */
[----:B0-----:R-:W0:Y:S01]  /*0c20*/  LDS.128 R8, [UR6+0x80] ;  /* 0x00008006ff087984 */ /* 0x001e220008000c00 */
[C---:B-----5:R-:W-:Y:S01]  /*0c30*/  FFMA R27, R18.reuse, R6, R27 ;  /* 0x00000006121b7223 */ /* 0x060fe2000000001b */
[-C--:B------:R-:W-:Y:S01]  /*0c40*/  FFMA R6, R18, R7.reuse, R24 ;  /* 0x0000000712067223 */ /* 0x080fe20000000018 */
[----:B------:R-:W-:Y:S01]  /*0c50*/  FFMA R28, R15, R7, R28 ;  /* 0x000000070f1c7223 */ /* 0x000fe2000000001c */
[CC--:B0-----:R-:W-:Y:S01]  /*0c60*/  FFMA R24, R21.reuse, R8.reuse, R23 ;  /* 0x0000000815187223 */ /* 0x0c1fe20000000017 */
[----:B------:R-:W-:Y:S01]  /*0c70*/  FFMA R25, R21, R9, R25 ;  /* 0x0000000915197223 */ /* 0x000fe20000000019 */
[----:B------:R-:W-:-:S02]  /*0c80*/  FFMA R26, R15, R8, R26 ;  /* 0x000000080f1a7223 */ /* 0x000fc4000000001a */
[CC--:B------:R-:W-:Y:S01]  /*0c90*/  FFMA R21, R15.reuse, R9.reuse, R24 ;  /* 0x000000090f157223 */ /* 0x0c0fe20000000018 */
[----:B------:R-:W-:Y:S01]  /*0ca0*/  FFMA R15, R15, R10, R25 ;  /* 0x0000000a0f0f7223 */ /* 0x000fe20000000019 */
[C---:B------:R-:W-:Y:S01]  /*0cb0*/  FFMA R23, R19.reuse, R8, R28 ;  /* 0x0000000813177223 */ /* 0x040fe2000000001c */
[C---:B------:R-:W-:Y:S01]  /*0cc0*/  FFMA R24, R19.reuse, R9, R26 ;  /* 0x0000000913187223 */ /* 0x040fe2000000001a */
[C---:B------:R-:W-:Y:S01]  /*0cd0*/  FFMA R25, R19.reuse, R10, R21 ;  /* 0x0000000a13197223 */ /* 0x040fe20000000015 */
[----:B------:R-:W-:Y:S01]  /*0ce0*/  FFMA R26, R19, R11, R15 ;  /* 0x0000000b131a7223 */ /* 0x000fe2000000000f */
[----:B------:R-:W-:Y:S01]  /*0cf0*/  IMAD.WIDE.U32 R28, R29, 0x4, R12 ;  /* 0x000000041d1c7825 */ /* 0x000fe200078e000c */
[----:B------:R-:W-:-:S04]  /*0d00*/  IADD3 R19, PT, PT, R20, 0x600, RZ ;  /* 0x0000060014137810 */ /* 0x000fc80007ffe0ff */
[----:B------:R0:W3:Y:S01]  /*0d10*/  LDG.E.CONSTANT R15, desc[UR8][R28.64] ;  /* 0x000000081c0f7981 */ /* 0x0000e2000c1e9900 */
[----:B------:R-:W-:Y:S01]  /*0d20*/  IADD3 R21, PT, PT, R20, 0x660, RZ ;  /* 0x0000066014157810 */ /* 0x000fe20007ffe0ff */
[----:B0-----:R-:W-:-:S05]  /*0d30*/  IMAD.WIDE.U32 R28, R19, 0x4, R12 ;  /* 0x00000004131c7825 */ /* 0x001fca00078e000c */
[----:B------:R-:W4:Y:S01]  /*0d40*/  LDG.E.CONSTANT R19, desc[UR8][R28.64] ;  /* 0x000000081c137981 */ /* 0x000f22000c1e9900 */
[----:B------:R-:W-:-:S06]  /*0d50*/  IMAD.WIDE.U32 R20, R21, 0x4, R12 ;  /* 0x0000000415147825 */ /* 0x000fcc00078e000c */
[----:B------:R2:W5:Y:S01]  /*0d60*/  LDG.E.CONSTANT R21, desc[UR8][R20.64] ;  /* 0x0000000814157981 */ /* 0x000562000c1e9900 */
[----:B------:R-:W-:Y:S01]  /*0d70*/  FFMA R7, R14, R7, R27 ;  /* 0x000000070e077223 */ /* 0x000fe2000000001b */
[-C--:B------:R-:W-:Y:S01]  /*0d80*/  FFMA R4, R18, R8.reuse, R4 ;  /* 0x0000000812047223 */ /* 0x080fe20000000004 */
[-C--:B------:R-:W-:Y:S01]  /*0d90*/  FFMA R6, R14, R8.reuse, R6 ;  /* 0x000000080e067223 */ /* 0x080fe20000000006 */
[-C--:B------:R-:W-:Y:S02]  /*0da0*/  FFMA R5, R18, R9.reuse, R5 ;  /* 0x0000000912057223 */ /* 0x080fe40000000005 */
[-C--:B------:R-:W-:Y:S01]  /*0db0*/  FFMA R27, R14, R9.reuse, R4 ;  /* 0x000000090e1b7223 */ /* 0x080fe20000000004 */
[C---:B--2---:R-:W-:Y:S01]  /*0dc0*/  FFMA R20, R22.reuse, R8, R7 ;  /* 0x0000000816147223 */ /* 0x044fe20000000007 */
[----:B------:R-:W-:Y:S01]  /*0dd0*/  FFMA R8, R22, R9, R6 ;  /* 0x0000000916087223 */ /* 0x000fe20000000006 */
[-C--:B------:R-:W-:Y:S02]  /*0de0*/  FFMA R9, R14, R10.reuse, R5 ;  /* 0x0000000a0e097223 */ /* 0x080fe40000000005 */
[----:B------:R-:W0:Y:S01]  /*0df0*/  LDS.128 R4, [UR6+0x90] ;  /* 0x00009006ff047984 */ /* 0x000e220008000c00 */
[C---:B------:R-:W-:Y:S01]  /*0e00*/  FFMA R27, R22.reuse, R10, R27 ;  /* 0x0000000a161b7223 */ /* 0x040fe2000000001b */
[----:B------:R-:W-:Y:S01]  /*0e10*/  FFMA R28, R22, R11, R9 ;  /* 0x0000000b161c7223 */ /* 0x000fe20000000009 */
[C---:B0-----:R-:W-:Y:S01]  /*0e20*/  FFMA R9, R18.reuse, R4, R23 ;  /* 0x0000000412097223 */ /* 0x041fe20000000017 */
[C---:B------:R-:W-:Y:S01]  /*0e30*/  FFMA R23, R18.reuse, R5, R24 ;  /* 0x0000000512177223 */ /* 0x040fe20000000018 */
[C---:B------:R-:W-:Y:S01]  /*0e40*/  FFMA R25, R18.reuse, R6, R25 ;  /* 0x0000000612197223 */ /* 0x040fe20000000019 */
[----:B------:R-:W-:Y:S01]  /*0e50*/  FFMA R29, R18, R7, R26 ;  /* 0x00000007121d7223 */ /* 0x000fe2000000001a */
[C---:B---3--:R-:W-:Y:S01]  /*0e60*/  FFMA R10, R15.reuse, R4, R20 ;  /* 0x000000040f0a7223 */ /* 0x048fe20000000014 */
[-C--:B------:R-:W-:Y:S01]  /*0e70*/  FFMA R20, R14, R5.reuse, R9 ;  /* 0x000000050e147223 */ /* 0x080fe20000000009 */
[CC--:B------:R-:W-:Y:S01]  /*0e80*/  FFMA R4, R15.reuse, R5.reuse, R8 ;  /* 0x000000050f047223 */ /* 0x0c0fe20000000008 */
[----:B------:R-:W-:Y:S01]  /*0e90*/  FFMA R18, R15, R6, R27 ;  /* 0x000000060f127223 */ /* 0x000fe2000000001b */
[----:B----4-:R-:W-:-:S02]  /*0ea0*/  FFMA R24, R19, R5, R10 ;  /* 0x0000000513187223 */ /* 0x010fc4000000000a */
[----:B------:R-:W0:Y:S01]  /*0eb0*/  LDS.128 R8, [UR6+0xa0] ;  /* 0x0000a006ff087984 */ /* 0x000e220008000c00 */
[CC--:B------:R-:W-:Y:S01]  /*0ec0*/  FFMA R5, R14.reuse, R6.reuse, R23 ;  /* 0x000000060e057223 */ /* 0x0c0fe20000000017 */
[-C--:B------:R-:W-:Y:S01]  /*0ed0*/  FFMA R4, R19, R6.reuse, R4 ;  /* 0x0000000613047223 */ /* 0x080fe20000000004 */
[-C--:B------:R-:W-:Y:S01]  /*0ee0*/  FFMA R26, R14, R7.reuse, R25 ;  /* 0x000000070e1a7223 */ /* 0x080fe20000000019 */
[CC--:B------:R-:W-:Y:S01]  /*0ef0*/  FFMA R20, R22.reuse, R6.reuse, R20 ;  /* 0x0000000616147223 */ /* 0x0c0fe20000000014 */
[----:B-----5:R-:W-:Y:S01]  /*0f00*/  FFMA R23, R21, R6, R24 ;  /* 0x0000000615177223 */ /* 0x020fe20000000018 */
[-C--:B------:R-:W-:Y:S01]  /*0f10*/  FFMA R24, R22, R7.reuse, R5 ;  /* 0x0000000716187223 */ /* 0x080fe20000000005 */
[-C--:B------:R-:W-:Y:S01]  /*0f20*/  FFMA R27, R15, R7.reuse, R28 ;  /* 0x000000070f1b7223 */ /* 0x080fe2000000001c */
[-C--:B------:R-:W-:Y:S01]  /*0f30*/  FFMA R18, R19, R7.reuse, R18 ;  /* 0x0000000713127223 */ /* 0x080fe20000000012 */
[----:B------:R-:W-:Y:S02]  /*0f40*/  FFMA R25, R21, R7, R4 ;  /* 0x0000000715197223 */ /* 0x000fe40000000004 */
[----:B------:R-:W1:Y:S01]  /*0f50*/  LDS.128 R4, [UR6+0xb0] ;  /* 0x0000b006ff047984 */ /* 0x000e620008000c00 */
[----:B0-----:R-:W-:Y:S01]  /*0f60*/  FFMA R14, R14, R8, R29 ;  /* 0x000000080e0e7223 */ /* 0x001fe2000000001d */
[----:B------:R-:W-:Y:S01]  /*0f70*/  IADD3 R29, PT, PT, R2, UR4, RZ ;  /* 0x00000004021d7c10 */ /* 0x000fe2000fffe0ff */
[----:B------:R-:W-:Y:S01]  /*0f80*/  FFMA R10, R15, R10, R20 ;  /* 0x0000000a0f0a7223 */ /* 0x000fe20000000014 */
[----:B------:R-:W-:-:S03]  /*0f90*/  FFMA R26, R22, R8, R26 ;  /* 0x00000008161a7223 */ /* 0x000fc6000000001a */
[----:B------:R-:W-:Y:S02]  /*0fa0*/  IMAD R20, R29, 0x360, R0 ;  /* 0x000003601d147824 */ /* 0x000fe400078e0200 */
[----:B------:R-:W-:Y:S01]  /*0fb0*/  FFMA R28, R22, R9, R14 ;  /* 0x00000009161c7223 */ /* 0x000fe2000000000e */
[-C--:B------:R-:W-:Y:S02]  /*0fc0*/  FFMA R22, R19, R8.reuse, R27 ;  /* 0x0000000813167223 */ /* 0x080fe4000000001b */
[C---:B------:R-:W-:Y:S01]  /*0fd0*/  IADD3 R27, PT, PT, R20.reuse, 0x6c0, RZ ;  /* 0x000006c0141b7810 */ /* 0x040fe20007ffe0ff */
[-C--:B------:R-:W-:Y:S01]  /*0fe0*/  FFMA R24, R15, R11.reuse, R24 ;  /* 0x0000000b0f187223 */ /* 0x080fe20000000018 */
[----:B------:R-:W-:Y:S01]  /*0ff0*/  FFMA R14, R19, R11, R10 ;  /* 0x0000000b130e7223 */ /* 0x000fe2000000000a */
[C---:B------:R-:W-:Y:S01]  /*1000*/  FFMA R10, R21.reuse, R8, R18 ;  /* 0x00000008150a7223 */ /* 0x040fe20000000012 */
[----:B------:R-:W-:Y:S01]  /*1010*/  FFMA R11, R21, R9, R22 ;  /* 0x00000009150b7223 */ /* 0x000fe20000000016 */
[C---:B-1----:R-:W-:Y:S01]  /*1020*/  FFMA R26, R15.reuse, R4, R26 ;  /* 0x000000040f1a7223 */ /* 0x042fe2000000001a */
[----:B------:R-:W-:Y:S01]  /*1030*/  FFMA R28, R15, R5, R28 ;  /* 0x000000050f1c7223 */ /* 0x000fe2000000001c */
[----:B------:R-:W-:Y:S01]  /*1040*/  IMAD.WIDE.U32 R8, R27, 0x4, R12 ;  /* 0x000000041b087825 */ /* 0x000fe200078e000c */
[----:B------:R-:W-:-:S02]  /*1050*/  IADD3 R15, PT, PT, R20, 0x720, RZ ;  /* 0x00000720140f7810 */ /* 0x000fc40007ffe0ff */
[----:B------:R-:W-:Y:S02]  /*1060*/  IADD3 R27, PT, PT, R20, 0x780, RZ ;  /* 0x00000780141b7810 */ /* 0x000fe40007ffe0ff */
[----:B------:R0:W2:Y:S02]  /*1070*/  LDG.E.CONSTANT R22, desc[UR8][R8.64] ;  /* 0x0000000808167981 */ /* 0x0000a4000c1e9900 */
[----:B0-----:R-:W-:-:S05]  /*1080*/  IMAD.WIDE.U32 R8, R15, 0x4, R12 ;  /* 0x000000040f087825 */ /* 0x001fca00078e000c */
[----:B------:R0:W3:Y:S02]  /*1090*/  LDG.E.CONSTANT R15, desc[UR8][R8.64] ;  /* 0x00000008080f7981 */ /* 0x0000e4000c1e9900 */
[----:B0-----:R-:W-:-:S05]  /*10a0*/  IMAD.WIDE.U32 R8, R27, 0x4, R12 ;  /* 0x000000041b087825 */ /* 0x001fca00078e000c */
[----:B------:R0:W4:Y:S01]  /*10b0*/  LDG.E.CONSTANT R18, desc[UR8][R8.64] ;  /* 0x0000000808127981 */ /* 0x000122000c1e9900 */
[----:B------:R-:W-:Y:S01]  /*10c0*/  IADD3 R27, PT, PT, R20, 0x7e0, RZ ;  /* 0x000007e0141b7810 */ /* 0x000fe20007ffe0ff */
[C---:B------:R-:W-:Y:S01]  /*10d0*/  FFMA R28, R19.reuse, R6, R28 ;  /* 0x00000006131c7223 */ /* 0x040fe2000000001c */
[C---:B0-----:R-:W-:Y:S01]  /*10e0*/  FFMA R8, R19.reuse, R4, R24 ;  /* 0x0000000413087223 */ /* 0x041fe20000000018 */
[----:B------:R-:W-:Y:S02]  /*10f0*/  FFMA R24, R19, R5, R26 ;  /* 0x0000000513187223 */ /* 0x000fe4000000001a */
[----:B------:R-:W-:-:S05]  /*1100*/  IMAD.WIDE.U32 R26, R27, 0x4, R12 ;  /* 0x000000041b1a7825 */ /* 0x000fca00078e000c */
[----:B------:R0:W5:Y:S01]  /*1110*/  LDG.E.CONSTANT R19, desc[UR8][R26.64] ;  /* 0x000000081a137981 */ /* 0x000162000c1e9900 */
[----:B------:R-:W-:Y:S01]  /*1120*/  IADD3 R29, PT, PT, R20, 0x840, RZ ;  /* 0x00000840141d7810 */ /* 0x000fe20007ffe0ff */
[----:B------:R-:W-:-:S04]  /*1130*/  FFMA R9, R21, R4, R14 ;  /* 0x0000000415097223 */ /* 0x000fc8000000000e */
[----:B0-----:R-:W-:-:S05]  /*1140*/  IMAD.WIDE.U32 R26, R29, 0x4, R12 ;  /* 0x000000041d1a7825 */ /* 0x001fca00078e000c */
[----:B------:R0:W5:Y:S01]  /*1150*/  LDG.E.CONSTANT R14, desc[UR8][R26.64] ;  /* 0x000000081a0e7981 */ /* 0x000162000c1e9900 */
[C---:B------:R-:W-:Y:S01]  /*1160*/  FFMA R8, R21.reuse, R5, R8 ;  /* 0x0000000515087223 */ /* 0x040fe20000000008 */
[C---:B------:R-:W-:Y:S01]  /*1170*/  FFMA R24, R21.reuse, R6, R24 ;  /* 0x0000000615187223 */ /* 0x040fe20000000018 */
[----:B0-----:R-:W-:Y:S02]  /*1180*/  FFMA R26, R21, R7, R28 ;  /* 0x00000007151a7223 */ /* 0x001fe4000000001c */
[----:B------:R-:W2:Y:S02]  /*1190*/  LDS.128 R4, [UR6+0xc0] ;  /* 0x0000c006ff047984 */ /* 0x000ea40008000c00 */
[C---:B--2---:R-:W-:Y:S01]  /*11a0*/  FFMA R4, R22.reuse, R4, R23 ;  /* 0x0000000416047223 */ /* 0x044fe20000000017 */
[C---:B------:R-:W-:Y:S01]  /*11b0*/  FFMA R25, R22.reuse, R5, R25 ;  /* 0x0000000516197223 */ /* 0x040fe20000000019 */
[CC--:B------:R-:W-:Y:S01]  /*11c0*/  FFMA R10, R22.reuse, R6.reuse, R10 ;  /* 0x00000006160a7223 */ /* 0x0c0fe2000000000a */
[----:B------:R-:W-:Y:S01]  /*11d0*/  FFMA R11, R22, R7, R11 ;  /* 0x00000007160b7223 */ /* 0x000fe2000000000b */
[C---:B---3--:R-:W-:Y:S01]  /*11e0*/  FFMA R5, R15.reuse, R5, R4 ;  /* 0x000000050f057223 */ /* 0x048fe20000000004 */
[C---:B------:R-:W-:Y:S01]  /*11f0*/  FFMA R23, R15.reuse, R6, R25 ;  /* 0x000000060f177223 */ /* 0x040fe20000000019 */
[----:B------:R-:W-:-:S02]  /*1200*/  FFMA R21, R15, R7, R10 ;  /* 0x000000070f157223 */ /* 0x000fc4000000000a */
[C---:B----4-:R-:W-:Y:S01]  /*1210*/  FFMA R28, R18.reuse, R6, R5 ;  /* 0x00000006121c7223 */ /* 0x050fe20000000005 */
[----:B------:R-:W-:Y:S02]  /*1220*/  FFMA R23, R18, R7, R23 ;  /* 0x0000000712177223 */ /* 0x000fe40000000017 */
[----:B------:R-:W0:Y:S02]  /*1230*/  LDS.128 R4, [UR6+0xd0] ;  /* 0x0000d006ff047984 */ /* 0x000e240008000c00 */
[----:B0-----:R-:W-:Y:S01]  /*1240*/  FFMA R10, R15, R4, R11 ;  /* 0x000000040f0a7223 */ /* 0x001fe2000000000b */
[----:B------:R-:W-:Y:S01]  /*1250*/  IADD3 R11, PT, PT, R20, 0x8a0, RZ ;  /* 0x000008a0140b7810 */ /* 0x000fe20007ffe0ff */
[----:B------:R-:W-:Y:S02]  /*1260*/  FFMA R9, R22, R6, R9 ;  /* 0x0000000616097223 */ /* 0x000fe40000000009 */
[----:B------:R-:W-:Y:S02]  /*1270*/  FFMA R5, R18, R5, R10 ;  /* 0x0000000512057223 */ /* 0x000fe4000000000a */
[----:B------:R-:W-:-:S04]  /*1280*/  IMAD.WIDE.U32 R10, R11, 0x4, R12 ;  /* 0x000000040b0a7825 */ /* 0x000fc800078e000c */
[----:B------:R-:W-:Y:S01]  /*1290*/  FFMA R4, R18, R4, R21 ;  /* 0x0000000412047223 */ /* 0x000fe20000000015 */
[----:B-----5:R-:W-:Y:S01]  /*12a0*/  FFMA R27, R19, R6, R28 ;  /* 0x00000006131b7223 */ /* 0x020fe2000000001c */
[-C--:B------:R-:W-:Y:S01]  /*12b0*/  FFMA R28, R22, R7.reuse, R8 ;  /* 0x00000007161c7223 */ /* 0x080fe20000000008 */
[-C--:B------:R-:W-:Y:S01]  /*12c0*/  FFMA R25, R15, R7.reuse, R9 ;  /* 0x000000070f197223 */ /* 0x080fe20000000009 */
[----:B------:R0:W2:Y:S04]  /*12d0*/  LDG.E.CONSTANT R21, desc[UR8][R10.64] ;  /* 0x000000080a157981 */ /* 0x0000a8000c1e9900 */
[----:B0-----:R-:W0:Y:S01]  /*12e0*/  LDS.128 R8, [UR6+0xe0] ;  /* 0x0000e006ff087984 */ /* 0x001e220008000c00 */
[-C--:B------:R-:W-:Y:S01]  /*12f0*/  FFMA R6, R19, R7.reuse, R23 ;  /* 0x0000000713067223 */ /* 0x080fe20000000017 */
[----:B------:R-:W-:Y:S01]  /*1300*/  FFMA R7, R14, R7, R27 ;  /* 0x000000070e077223 */ /* 0x000fe2000000001b */
[----:B------:R-:W-:Y:S01]  /*1310*/  IADD3 R27, PT, PT, R20, 0x900, RZ ;  /* 0x00000900141b7810 */ /* 0x000fe20007ffe0ff */
[C---:B0-----:R-:W-:Y:S01]  /*1320*/  FFMA R23, R22.reuse, R9, R26 ;  /* 0x0000000916177223 */ /* 0x041fe2000000001a */
[----:B------:R-:W-:-:S03]  /*1330*/  FFMA R24, R22, R8, R24 ;  /* 0x0000000816187223 */ /* 0x000fc60000000018 */
[C---:B------:R-:W-:Y:S01]  /*1340*/  FFMA R26, R15.reuse, R10, R23 ;  /* 0x0000000a0f1a7223 */ /* 0x040fe20000000017 */
[CC--:B------:R-:W-:Y:S01]  /*1350*/  FFMA R22, R18.reuse, R8.reuse, R25 ;  /* 0x0000000812167223 */ /* 0x0c0fe20000000019 */
[C---:B------:R-:W-:Y:S01]  /*1360*/  FFMA R28, R15.reuse, R8, R28 ;  /* 0x000000080f1c7223 */ /* 0x040fe2000000001c */
[----:B------:R-:W-:Y:S01]  /*1370*/  FFMA R29, R15, R9, R24 ;  /* 0x000000090f1d7223 */ /* 0x000fe20000000018 */
[----:B------:R-:W-:Y:S01]  /*1380*/  FFMA R25, R18, R11, R26 ;  /* 0x0000000b12197223 */ /* 0x000fe2000000001a */
[----:B------:R-:W-:Y:S01]  /*1390*/  IMAD.WIDE.U32 R26, R27, 0x4, R12 ;  /* 0x000000041b1a7825 */ /* 0x000fe200078e000c */
[----:B------:R-:W-:-:S03]  /*13a0*/  IADD3 R15, PT, PT, R20, 0x960, RZ ;  /* 0x00000960140f7810 */ /* 0x000fc60007ffe0ff */
[C---:B------:R-:W-:Y:S01]  /*13b0*/  FFMA R23, R18.reuse, R9, R28 ;  /* 0x0000000912177223 */ /* 0x040fe2000000001c */
[----:B------:R-:W-:Y:S02]  /*13c0*/  FFMA R24, R18, R10, R29 ;  /* 0x0000000a12187223 */ /* 0x000fe4000000001d */
[----:B------:R0:W3:Y:S02]  /*13d0*/  LDG.E.CONSTANT R18, desc[UR8][R26.64] ;  /* 0x000000081a127981 */ /* 0x0000e4000c1e9900 */
[----:B0-----:R-:W-:-:S05]  /*13e0*/  IMAD.WIDE.U32 R26, R15, 0x4, R12 ;  /* 0x000000040f1a7825 */ /* 0x001fca00078e000c */
[----:B------:R0:W4:Y:S01]  /*13f0*/  LDG.E.CONSTANT R15, desc[UR8][R26.64] ;  /* 0x000000081a0f7981 */ /* 0x000122000c1e9900 */
[----:B------:R-:W-:-:S05]  /*1400*/  IADD3 R29, PT, PT, R20, 0x9c0, RZ ;  /* 0x000009c0141d7810 */ /* 0x000fca0007ffe0ff */
[----:B0-----:R-:W-:-:S05]  /*1410*/  IMAD.WIDE.U32 R26, R29, 0x4, R12 ;  /* 0x000000041d1a7825 */ /* 0x001fca00078e000c */
[----:B------:R0:W5:Y:S01]  /*1420*/  LDG.E.CONSTANT R20, desc[UR8][R26.64] ;  /* 0x000000081a147981 */ /* 0x000162000c1e9900 */
[CC--:B------:R-:W-:Y:S01]  /*1430*/  FFMA R4, R19.reuse, R8.reuse, R4 ;  /* 0x0000000813047223 */ /* 0x0c0fe20000000004 */
[C---:B------:R-:W-:Y:S01]  /*1440*/  FFMA R6, R14.reuse, R8, R6 ;  /* 0x000000080e067223 */ /* 0x040fe20000000006 */
[-C--:B------:R-:W-:Y:S02]  /*1450*/  FFMA R5, R19, R9.reuse, R5 ;  /* 0x0000000913057223 */ /* 0x080fe40000000005 */
[CC--:B------:R-:W-:Y:S02]  /*1460*/  FFMA R4, R14.reuse, R9.reuse, R4 ;  /* 0x000000090e047223 */ /* 0x0c0fe40000000004 */
[----:B------:R-:W-:Y:S01]  /*1470*/  FFMA R29, R14, R10, R5 ;  /* 0x0000000a0e1d7223 */ /* 0x000fe20000000005 */
[C---:B--2---:R-:W-:Y:S01]  /*1480*/  FFMA R8, R21.reuse, R8, R7 ;  /* 0x0000000815087223 */ /* 0x044fe20000000007 */
[C---:B------:R-:W-:Y:S01]  /*1490*/  FFMA R9, R21.reuse, R9, R6 ;  /* 0x0000000915097223 */ /* 0x040fe20000000006 */
[----:B------:R-:W-:-:S02]  /*14a0*/  FFMA R28, R21, R10, R4 ;  /* 0x0000000a151c7223 */ /* 0x000fc40000000004 */
[----:B------:R-:W1:Y:S01]  /*14b0*/  LDS.128 R4, [UR6+0xf0] ;  /* 0x0000f006ff047984 */ /* 0x000e620008000c00 */
[----:B------:R-:W-:Y:S01]  /*14c0*/  FFMA R29, R21, R11, R29 ;  /* 0x0000000b151d7223 */ /* 0x000fe2000000001d */
[C---:B-1----:R-:W-:Y:S01]  /*14d0*/  FFMA R11, R19.reuse, R4, R22 ;  /* 0x00000004130b7223 */ /* 0x042fe20000000016 */
[CC--:B0-----:R-:W-:Y:S01]  /*14e0*/  FFMA R27, R19.reuse, R5.reuse, R23 ;  /* 0x00000005131b7223 */ /* 0x0c1fe20000000017 */
[----:B------:R-:W-:Y:S02]  /*14f0*/  FFMA R23, R19, R6, R24 ;  /* 0x0000000613177223 */ /* 0x000fe40000000018 */
[-C--:B------:R-:W-:Y:S01]  /*1500*/  FFMA R24, R14, R5.reuse, R11 ;  /* 0x000000050e187223 */ /* 0x080fe2000000000b */
[C---:B---3--:R-:W-:Y:S01]  /*1510*/  FFMA R8, R18.reuse, R4, R8 ;  /* 0x0000000412087223 */ /* 0x048fe20000000008 */
[----:B------:R-:W-:-:S03]  /*1520*/  FFMA R4, R18, R5, R9 ;  /* 0x0000000512047223 */ /* 0x000fc60000000009 */
[----:B----4-:R-:W-:Y:S02]  /*1530*/  FFMA R5, R15, R5, R8 ;  /* 0x000000050f057223 */ /* 0x010fe40000000008 */
[----:B------:R-:W0:Y:S01]  /*1540*/  LDS.128 R8, [UR6+0x100] ;  /* 0x00010006ff087984 */ /* 0x000e220008000c00 */
[-C--:B------:R-:W-:Y:S01]  /*1550*/  FFMA R25, R19, R7.reuse, R25 ;  /* 0x0000000713197223 */ /* 0x080fe20000000019 */
[-C--:B------:R-:W-:Y:S01]  /*1560*/  FFMA R22, R14, R6.reuse, R27 ;  /* 0x000000060e167223 */ /* 0x080fe2000000001b */
[-C--:B------:R-:W-:Y:S01]  /*1570*/  FFMA R19, R21, R6.reuse, R24 ;  /* 0x0000000615137223 */ /* 0x080fe20000000018 */
[-C--:B------:R-:W-:Y:S01]  /*1580*/  FFMA R28, R18, R6.reuse, R28 ;  /* 0x00000006121c7223 */ /* 0x080fe2000000001c */
[CC--:B------:R-:W-:Y:S01]  /*1590*/  FFMA R27, R15.reuse, R6.reuse, R4 ;  /* 0x000000060f1b7223 */ /* 0x0c0fe20000000004 */
[-C--:B------:R-:W-:Y:S01]  /*15a0*/  FFMA R4, R14, R7.reuse, R23 ;  /* 0x000000070e047223 */ /* 0x080fe20000000017 */
[-C--:B------:R-:W-:Y:S01]  /*15b0*/  FFMA R23, R18, R7.reuse, R29 ;  /* 0x0000000712177223 */ /* 0x080fe2000000001d */
[-C--:B------:R-:W-:Y:S01]  /*15c0*/  FFMA R29, R15, R7.reuse, R28 ;  /* 0x000000070f1d7223 */ /* 0x080fe2000000001c */
[C---:B-----5:R-:W-:Y:S01]  /*15d0*/  FFMA R26, R20.reuse, R6, R5 ;  /* 0x00000006141a7223 */ /* 0x060fe20000000005 */
[-C--:B------:R-:W-:Y:S01]  /*15e0*/  FFMA R27, R20, R7.reuse, R27 ;  /* 0x00000007141b7223 */ /* 0x080fe2000000001b */
[-C--:B0-----:R-:W-:Y:S01]  /*15f0*/  FFMA R6, R14, R8.reuse, R25 ;  /* 0x000000080e067223 */ /* 0x081fe20000000019 */
[C---:B------:R-:W-:Y:S01]  /*1600*/  FFMA R14, R21.reuse, R7, R22 ;  /* 0x00000007150e7223 */ /* 0x040fe20000000016 */
[----:B------:R-:W-:-:S02]  /*1610*/  FFMA R25, R21, R8, R4 ;  /* 0x0000000815197223 */ /* 0x000fc40000000004 */
[----:B------:R-:W-:Y:S01]  /*1620*/  FFMA R28, R21, R9, R6 ;  /* 0x00000009151c7223 */ /* 0x000fe20000000006 */
[----:B------:R-:W-:Y:S01]  /*1630*/  IADD3 R21, PT, PT, R2, UR4, RZ ;  /* 0x0000000402157c10 */ /* 0x000fe2000fffe0ff */
[C---:B------:R-:W-:Y:S01]  /*1640*/  FFMA R10, R18.reuse, R10, R19 ;  /* 0x0000000a120a7223 */ /* 0x040fe20000000013 */
[-C--:B------:R-:W-:Y:S01]  /*1650*/  FFMA R22, R15, R8.reuse, R23 ;  /* 0x000000080f167223 */ /* 0x080fe20000000017 */
[----:B------:R-:W0:Y:S02]  /*1660*/  LDS.128 R4, [UR6+0x110] ;  /* 0x00011006ff047984 */ /* 0x000e240008000c00 */
[----:B------:R-:W-:Y:S02]  /*1670*/  IMAD R21, R21, 0x360, R0 ;  /* 0x0000036015157824 */ /* 0x000fe400078e0200 */
[-C--:B------:R-:W-:Y:S01]  /*1680*/  FFMA R19, R18, R11.reuse, R14 ;  /* 0x0000000b12137223 */ /* 0x080fe2000000000e */
[----:B------:R-:W-:Y:S02]  /*1690*/  FFMA R14, R15, R11, R10 ;  /* 0x0000000b0f0e7223 */ /* 0x000fe4000000000a */
[----:B------:R-:W-:Y:S01]  /*16a0*/  IADD3 R23, PT, PT, R21, 0xa20, RZ ;  /* 0x00000a2015177810 */ /* 0x000fe20007ffe0ff */
[C---:B------:R-:W-:Y:S01]  /*16b0*/  FFMA R10, R20.reuse, R8, R29 ;  /* 0x00000008140a7223 */ /* 0x040fe2000000001d */
[----:B------:R-:W-:-:S03]  /*16c0*/  FFMA R11, R20, R9, R22 ;  /* 0x00000009140b7223 */ /* 0x000fc60000000016 */
[--C-:B------:R-:W-:Y:S01]  /*16d0*/  IMAD.WIDE.U32 R8, R23, 0x4, R12.reuse ;  /* 0x0000000417087825 */ /* 0x100fe200078e000c */
[C---:B------:R-:W-:Y:S02]  /*16e0*/  IADD3 R23, PT, PT, R21.reuse, 0xa80, RZ ;  /* 0x00000a8015177810 */ /* 0x040fe40007ffe0ff */
[----:B------:R-:W-:Y:S02]  /*16f0*/  IADD3 R29, PT, PT, R21, 0xae0, RZ ;  /* 0x00000ae0151d7810 */ /* 0x000fe40007ffe0ff */
[----:B------:R1:W2:Y:S02]  /*1700*/  LDG.E.CONSTANT R24, desc[UR8][R8.64] ;  /* 0x0000000808187981 */ /* 0x0002a4000c1e9900 */
[----:B-1----:R-:W-:-:S05]  /*1710*/  IMAD.WIDE.U32 R8, R23, 0x4, R12 ;  /* 0x0000000417087825 */ /* 0x002fca00078e000c */
[----:B------:R1:W3:Y:S02]  /*1720*/  LDG.E.CONSTANT R23, desc[UR8][R8.64] ;  /* 0x0000000808177981 */ /* 0x0002e4000c1e9900 */
[----:B-1----:R-:W-:-:S05]  /*1730*/  IMAD.WIDE.U32 R8, R29, 0x4, R12 ;  /* 0x000000041d087825 */ /* 0x002fca00078e000c */
[----:B------:R1:W4:Y:S01]  /*1740*/  LDG.E.CONSTANT R22, desc[UR8][R8.64] ;  /* 0x0000000808167981 */ /* 0x000322000c1e9900 */
[C---:B0-----:R-:W-:Y:S01]  /*1750*/  FFMA R25, R18.reuse, R4, R25 ;  /* 0x0000000412197223 */ /* 0x041fe20000000019 */
[----:B------:R-:W-:-:S03]  /*1760*/  FFMA R28, R18, R5, R28 ;  /* 0x00000005121c7223 */ /* 0x000fc6000000001c */
[C---:B------:R-:W-:Y:S01]  /*1770*/  FFMA R25, R15.reuse, R5, R25 ;  /* 0x000000050f197223 */ /* 0x040fe20000000019 */
[C---:B------:R-:W-:Y:S01]  /*1780*/  FFMA R28, R15.reuse, R6, R28 ;  /* 0x000000060f1c7223 */ /* 0x040fe2000000001c */
[-C--:B-1----:R-:W-:Y:S01]  /*1790*/  FFMA R9, R15, R4.reuse, R19 ;  /* 0x000000040f097223 */ /* 0x082fe20000000013 */
[C---:B------:R-:W-:Y:S01]  /*17a0*/  IADD3 R15, PT, PT, R21.reuse, 0xb40, RZ ;  /* 0x00000b40150f7810 */ /* 0x040fe20007ffe0ff */
[----:B------:R-:W-:Y:S01]  /*17b0*/  FFMA R8, R20, R4, R14 ;  /* 0x0000000414087223 */ /* 0x000fe2000000000e */
[----:B------:R-:W-:-:S03]  /*17c0*/  IADD3 R19, PT, PT, R21, 0xba0, RZ ;  /* 0x00000ba015137810 */ /* 0x000fc60007ffe0ff */
[----:B------:R-:W-:-:S04]  /*17d0*/  IMAD.WIDE.U32 R14, R15, 0x4, R12 ;  /* 0x000000040f0e7825 */ /* 0x000fc800078e000c */
[----:B------:R-:W-:Y:S02]  /*17e0*/  IMAD.WIDE.U32 R18, R19, 0x4, R12 ;  /* 0x0000000413127825 */ /* 0x000fe400078e000c */
[----:B------:R-:W5:Y:S04]  /*17f0*/  LDG.E.CONSTANT R15, desc[UR8][R14.64] ;  /* 0x000000080e0f7981 */ /* 0x000f68000c1e9900 */
[----:B------:R0:W5:Y:S01]  /*1800*/  LDG.E.CONSTANT R14, desc[UR8][R18.64] ;  /* 0x00000008120e7981 */ /* 0x000162000c1e9900 */
[----:B------:R-:W-:-:S05]  /*1810*/  IADD3 R29, PT, PT, R21, 0xc00, RZ ;  /* 0x00000c00151d7810 */ /* 0x000fca0007ffe0ff */
[----:B0-----:R-:W-:-:S06]  /*1820*/  IMAD.WIDE.U32 R18, R29, 0x4, R12 ;  /* 0x000000041d127825 */ /* 0x001fcc00078e000c */
[----:B------:R-:W5:Y:S01]  /*1830*/  LDG.E.CONSTANT R18, desc[UR8][R18.64] ;  /* 0x0000000812127981 */ /* 0x000f62000c1e9900 */
[----:B------:R-:W-:Y:S01]  /*1840*/  FFMA R9, R20, R5, R9 ;  /* 0x0000000514097223 */ /* 0x000fe20000000009 */
[----:B------:R-:W-:-:S05]  /*1850*/  IADD3 R5, PT, PT, R21, 0xc60, RZ ;  /* 0x00000c6015057810 */ /* 0x000fca0007ffe0ff */
[----:B------:R-:W-:-:S05]  /*1860*/  IMAD.WIDE.U32 R4, R5, 0x4, R12 ;  /* 0x0000000405047825 */ /* 0x000fca00078e000c */
[----:B------:R0:W5:Y:S01]  /*1870*/  LDG.E.CONSTANT R19, desc[UR8][R4.64] ;  /* 0x0000000804137981 */ /* 0x000162000c1e9900 */
[----:B------:R-:W-:Y:S01]  /*1880*/  FFMA R28, R20, R7, R28 ;  /* 0x00000007141c7223 */ /* 0x000fe2000000001c */
[C---:B------:R-:W-:Y:S02]  /*1890*/  IADD3 R7, PT, PT, R21.reuse, 0xcc0, RZ ;  /* 0x00000cc015077810 */ /* 0x040fe40007ffe0ff */
[----:B------:R-:W-:-:S03]  /*18a0*/  IADD3 R21, PT, PT, R21, 0xd20, RZ ;  /* 0x00000d2015157810 */ /* 0x000fc60007ffe0ff */
[----:B0-----:R-:W-:-:S04]  /*18b0*/  IMAD.WIDE.U32 R4, R7, 0x4, R12 ;  /* 0x0000000407047825 */ /* 0x001fc800078e000c */
[----:B------:R-:W-:Y:S02]  /*18c0*/  IMAD.WIDE.U32 R12, R21, 0x4, R12 ;  /* 0x00000004150c7825 */ /* 0x000fe400078e000c */
[----:B------:R0:W5:Y:S02]  /*18d0*/  LDG.E.CONSTANT R21, desc[UR8][R4.64] ;  /* 0x0000000804157981 */ /* 0x000164000c1e9900 */
[----:B------:R-:W-:Y:S02]  /*18e0*/  FFMA R25, R20, R6, R25 ;  /* 0x0000000614197223 */ /* 0x000fe40000000019 */
[----:B------:R1:W5:Y:S04]  /*18f0*/  LDG.E.CONSTANT R20, desc[UR8][R12.64] ;  /* 0x000000080c147981 */ /* 0x000368000c1e9900 */
[----:B0-----:R-:W2:Y:S02]  /*1900*/  LDS.128 R4, [UR6+0x120] ;  /* 0x00012006ff047984 */ /* 0x001ea40008000c00 */
[C---:B--2---:R-:W-:Y:S01]  /*1910*/  FFMA R26, R24.reuse, R4, R26 ;  /* 0x00000004181a7223 */ /* 0x044fe2000000001a */
[C---:B------:R-:W-:Y:S01]  /*1920*/  FFMA R27, R24.reuse, R5, R27 ;  /* 0x00000005181b7223 */ /* 0x040fe2000000001b */
[----:B------:R-:W-:-:S02]  /*1930*/  FFMA R11, R24, R7, R11 ;  /* 0x00000007180b7223 */ /* 0x000fc4000000000b */
[C---:B---3--:R-:W-:Y:S01]  /*1940*/  FFMA R29, R23.reuse, R5, R26 ;  /* 0x00000005171d7223 */ /* 0x048fe2000000001a */
[-C--:B------:R-:W-:Y:S01]  /*1950*/  FFMA R26, R24, R6.reuse, R10 ;  /* 0x00000006181a7223 */ /* 0x080fe2000000000a */
[CC--:B------:R-:W-:Y:S02]  /*1960*/  FFMA R27, R23.reuse, R6.reuse, R27 ;  /* 0x00000006171b7223 */ /* 0x0c0fe4000000001b */
[C---:B----4-:R-:W-:Y:S01]  /*1970*/  FFMA R10, R22.reuse, R6, R29 ;  /* 0x00000006160a7223 */ /* 0x050fe2000000001d */
[CC--:B------:R-:W-:Y:S01]  /*1980*/  FFMA R29, R23.reuse, R7.reuse, R26 ;  /* 0x00000007171d7223 */ /* 0x0c0fe2000000001a */
[----:B------:R-:W-:Y:S02]  /*1990*/  FFMA R26, R22, R7, R27 ;  /* 0x00000007161a7223 */ /* 0x000fe4000000001b */
[----:B------:R-:W1:Y:S02]  /*19a0*/  LDS.128 R4, [UR6+0x130] ;  /* 0x00013006ff047984 */ /* 0x000e640008000c00 */
[----:B-1----:R-:W-:Y:S01]  /*19b0*/  FFMA R12, R23, R4, R11 ;  /* 0x00000004170c7223 */ /* 0x002fe2000000000b */
[CC--:B------:R-:W-:Y:S01]  /*19c0*/  FFMA R8, R24.reuse, R6.reuse, R8 ;  /* 0x0000000618087223 */ /* 0x0c0fe20000000008 */
[----:B-----5:R-:W-:Y:S01]  /*19d0*/  FFMA R11, R15, R6, R10 ;  /* 0x000000060f0b7223 */ /* 0x020fe2000000000a */
[----:B------:R-:W-:Y:S01]  /*19e0*/  FFMA R6, R24, R7, R9 ;  /* 0x0000000718067223 */ /* 0x000fe20000000009 */
[----:B------:R-:W-:Y:S01]  /*19f0*/  FFMA R12, R22, R5, R12 ;  /* 0x00000005160c7223 */ /* 0x000fe2000000000c */
[-C--:B------:R-:W-:Y:S01]  /*1a00*/  FFMA R13, R23, R7.reuse, R8 ;  /* 0x00000007170d7223 */ /* 0x080fe20000000008 */
[-C--:B------:R-:W-:Y:S01]  /*1a10*/  FFMA R5, R15, R7.reuse, R26 ;  /* 0x000000070f057223 */ /* 0x080fe2000000001a */
[----:B------:R-:W-:-:S02]  /*1a20*/  FFMA R7, R14, R7, R11 ;  /* 0x000000070e077223 */ /* 0x000fc4000000000b */
[----:B------:R-:W0:Y:S01]  /*1a30*/  LDS.128 R8, [UR6+0x140] ;  /* 0x00014006ff087984 */ /* 0x000e220008000c00 */
[----:B------:R-:W-:Y:S01]  /*1a40*/  FFMA R4, R22, R4, R29 ;  /* 0x0000000416047223 */ /* 0x000fe2000000001d */
[CC--:B0-----:R-:W-:Y:S01]  /*1a50*/  FFMA R26, R24.reuse, R8.reuse, R25 ;  /* 0x00000008181a7223 */ /* 0x0c1fe20000000019 */
[-C--:B------:R-:W-:Y:S01]  /*1a60*/  FFMA R25, R24, R9.reuse, R28 ;  /* 0x0000000918197223 */ /* 0x080fe2000000001c */
[C---:B------:R-:W-:Y:S02]  /*1a70*/  FFMA R6, R23.reuse, R8, R6 ;  /* 0x0000000817067223 */ /* 0x040fe40000000006 */
[CC--:B------:R-:W-:Y:S01]  /*1a80*/  FFMA R27, R23.reuse, R9.reuse, R26 ;  /* 0x00000009171b7223 */ /* 0x0c0fe2000000001a */
[----:B------:R-:W-:Y:S01]  /*1a90*/  FFMA R26, R23, R10, R25 ;  /* 0x0000000a171a7223 */ /* 0x000fe20000000019 */
[-C--:B------:R-:W-:Y:S01]  /*1aa0*/  FFMA R28, R22, R8.reuse, R13 ;  /* 0x00000008161c7223 */ /* 0x080fe2000000000d */
[-C--:B------:R-:W-:Y:S01]  /*1ab0*/  FFMA R23, R15, R8.reuse, R4 ;  /* 0x000000080f177223 */ /* 0x080fe20000000004 */
[-C--:B------:R-:W-:Y:S01]  /*1ac0*/  FFMA R25, R14, R8.reuse, R5 ;  /* 0x000000080e197223 */ /* 0x080fe20000000005 */
[----:B------:R-:W-:Y:S01]  /*1ad0*/  FFMA R24, R22, R9, R6 ;  /* 0x0000000916187223 */ /* 0x000fe20000000006 */
[----:B------:R-:W-:-:S02]  /*1ae0*/  FFMA R8, R18, R8, R7 ;  /* 0x0000000812087223 */ /* 0x000fc40000000007 */
[----:B------:R-:W0:Y:S01]  /*1af0*/  LDS.128 R4, [UR6+0x150] ;  /* 0x00015006ff047984 */ /* 0x000e220008000c00 */
[CC--:B------:R-:W-:Y:S01]  /*1b00*/  FFMA R13, R22.reuse, R10.reuse, R27 ;  /* 0x0000000a160d7223 */ /* 0x0c0fe2000000001b */
[C---:B------:R-:W-:Y:S01]  /*1b10*/  FFMA R27, R15.reuse, R9, R12 ;  /* 0x000000090f1b7223 */ /* 0x040fe2000000000c */
[----:B------:R-:W-:Y:S01]  /*1b20*/  FFMA R22, R22, R11, R26 ;  /* 0x0000000b16167223 */ /* 0x000fe2000000001a */
[CC--:B------:R-:W-:Y:S02]  /*1b30*/  FFMA R29, R14.reuse, R9.reuse, R23 ;  /* 0x000000090e1d7223 */ /* 0x0c0fe40000000017 */
[-C--:B------:R-:W-:Y:S01]  /*1b40*/  FFMA R26, R14, R10.reuse, R27 ;  /* 0x0000000a0e1a7223 */ /* 0x080fe2000000001b */
[C---:B------:R-:W-:Y:S01]  /*1b50*/  FFMA R23, R18.reuse, R9, R25 ;  /* 0x0000000912177223 */ /* 0x040fe20000000019 */
[C---:B------:R-:W-:Y:S02]  /*1b60*/  FFMA R12, R18.reuse, R10, R29 ;  /* 0x0000000a120c7223 */ /* 0x040fe4000000001d */
[----:B------:R-:W-:Y:S01]  /*1b70*/  FFMA R26, R18, R11, R26 ;  /* 0x0000000b121a7223 */ /* 0x000fe2000000001a */
[-C--:B0-----:R-:W-:Y:S01]  /*1b80*/  FFMA R25, R15, R4.reuse, R28 ;  /* 0x000000040f197223 */ /* 0x081fe2000000001c */
[----:B------:R-:W-:-:S02]  /*1b90*/  FFMA R4, R19, R4, R8 ;  /* 0x0000000413047223 */ /* 0x000fc40000000008 */
[----:B------:R-:W0:Y:S01]  /*1ba0*/  LDS.128 R8, [UR6+0x160] ;  /* 0x00016006ff087984 */ /* 0x000e220008000c00 */
[C---:B------:R-:W-:Y:S01]  /*1bb0*/  FFMA R27, R15.reuse, R5, R24 ;  /* 0x000000050f1b7223 */ /* 0x040fe20000000018 */
[CC--:B------:R-:W-:Y:S01]  /*1bc0*/  FFMA R13, R15.reuse, R6.reuse, R13 ;  /* 0x000000060f0d7223 */ /* 0x0c0fe2000000000d */
[----:B------:R-:W-:Y:S01]  /*1bd0*/  FFMA R15, R15, R7, R22 ;  /* 0x000000070f0f7223 */ /* 0x000fe20000000016 */
[-C--:B------:R-:W-:Y:S01]  /*1be0*/  FFMA R25, R14, R5.reuse, R25 ;  /* 0x000000050e197223 */ /* 0x080fe20000000019 */
[-C--:B------:R-:W-:Y:S01]  /*1bf0*/  FFMA R22, R19, R5.reuse, R23 ;  /* 0x0000000513167223 */ /* 0x080fe20000000017 */
[C---:B------:R-:W-:Y:S02]  /*1c00*/  FFMA R29, R21.reuse, R5, R4 ;  /* 0x00000005151d7223 */ /* 0x040fe40000000004 */
[-C--:B------:R-:W-:Y:S01]  /*1c10*/  FFMA R5, R18, R6.reuse, R25 ;  /* 0x0000000612057223 */ /* 0x080fe20000000019 */
[-C--:B------:R-:W-:Y:S01]  /*1c20*/  FFMA R25, R21, R6.reuse, R22 ;  /* 0x0000000615197223 */ /* 0x080fe20000000016 */
[-C--:B------:R-:W-:Y:S01]  /*1c30*/  FFMA R23, R14, R6.reuse, R27 ;  /* 0x000000060e177223 */ /* 0x080fe2000000001b */
[-C--:B------:R-:W-:Y:S01]  /*1c40*/  FFMA R4, R19, R6.reuse, R12 ;  /* 0x0000000613047223 */ /* 0x080fe2000000000c */
[----:B------:R-:W-:Y:S01]  /*1c50*/  FFMA R22, R20, R6, R29 ;  /* 0x0000000614167223 */ /* 0x000fe2000000001d */
[C---:B------:R-:W-:Y:S01]  /*1c60*/  FFMA R27, R14.reuse, R7, R13 ;  /* 0x000000070e1b7223 */ /* 0x040fe2000000000d */
[----:B0-----:R-:W-:-:S02]  /*1c70*/  FFMA R6, R14, R8, R15 ;  /* 0x000000080e067223 */ /* 0x001fc4000000000f */
[----:B------:R-:W0:Y:S01]  /*1c80*/  LDS.128 R12, [UR6+0x170] ;  /* 0x00017006ff0c7984 */ /* 0x000e220008000c00 */
[----:B------:R-:W-:Y:S01]  /*1c90*/  UIADD3 UR4, UPT, UPT, UR4, 0x4, URZ ;  /* 0x0000000404047890 */ /* 0x000fe2000fffe0ff */
[-C--:B------:R-:W-:Y:S01]  /*1ca0*/  FFMA R29, R21, R7.reuse, R4 ;  /* 0x00000007151d7223 */ /* 0x080fe20000000004 */
[CC--:B------:R-:W-:Y:S01]  /*1cb0*/  FFMA R24, R18.reuse, R7.reuse, R23 ;  /* 0x0000000712187223 */ /* 0x0c0fe20000000017 */
[C---:B------:R-:W-:Y:S01]  /*1cc0*/  FFMA R26, R19.reuse, R7, R26 ;  /* 0x00000007131a7223 */ /* 0x040fe2000000001a */
[C---:B------:R-:W-:Y:S01]  /*1cd0*/  FFMA R4, R18.reuse, R8, R27 ;  /* 0x0000000812047223 */ /* 0x040fe2000000001b */
[----:B------:R-:W-:Y:S01]  /*1ce0*/  FFMA R6, R18, R9, R6 ;  /* 0x0000000912067223 */ /* 0x000fe20000000006 */
[----:B------:R-:W-:Y:S01]  /*1cf0*/  UISETP.NE.AND UP0, UPT, UR4, 0x10, UPT ;  /* 0x000000100400788c */ /* 0x000fe2000bf05270 */
[----:B------:R-:W-:Y:S01]  /*1d00*/  FFMA R10, R19, R10, R5 ;  /* 0x0000000a130a7223 */ /* 0x000fe20000000005 */
[-C--:B------:R-:W-:Y:S01]  /*1d10*/  FFMA R26, R21, R8.reuse, R26 ;  /* 0x00000008151a7223 */ /* 0x080fe2000000001a */
[----:B------:R-:W-:Y:S01]  /*1d20*/  FFMA R24, R19, R11, R24 ;  /* 0x0000000b13187223 */ /* 0x000fe20000000018 */
[C---:B------:R-:W-:Y:S01]  /*1d30*/  FFMA R23, R20.reuse, R7, R25 ;  /* 0x0000000714177223 */ /* 0x040fe20000000019 */
[----:B------:R-:W-:Y:S01]  /*1d40*/  FFMA R5, R21, R11, R10 ;  /* 0x0000000b15057223 */ /* 0x000fe2000000000a */
[C---:B------:R-:W-:Y:S01]  /*1d50*/  FFMA R11, R20.reuse, R9, R26 ;  /* 0x00000009140b7223 */ /* 0x040fe2000000001a */
        /* <DEDUP_REMOVED lines=10> */
[----:B------:R-:W-:Y:S06]  /*1e00*/  BRA.U UP0, `(.L_x_3) ;  /* 0xffffffe500407547 */ /* 0x000fec000b83ffff */
[----:B------:R-:W0:Y:S01]  /*1e10*/  LDCU.64 UR4, c[0x0][0x390] ;  /* 0x00007200ff0477ac */ /* 0x000e220008000a00 */
[----:B------:R-:W-:Y:S01]  /*1e20*/  IMAD R7, R0, 0xe, R3 ;  /* 0x0000000e00077824 */ /* 0x000fe200078e0203 */
[----:B------:R-:W-:Y:S02]  /*1e30*/  ISETP.GT.U32.AND P3, PT, R17, 0x1b, PT ;  /* 0x0000001b1100780c */ /* 0x000fe40003f64070 */
[----:B------:R-:W-:Y:S01]  /*1e40*/  ISETP.GT.U32.AND P0, PT, R3, 0xc, PT ;  /* 0x0000000c0300780c */ /* 0x000fe20003f04070 */
[----:B------:R-:W-:Y:S01]  /*1e50*/  IMAD R7, R7, 0xe, RZ ;  /* 0x0000000e07077824 */ /* 0x000fe200078e02ff */
[C---:B------:R-:W-:Y:S02]  /*1e60*/  ISETP.NE.AND P1, PT, R16.reuse, 0xc, PT ;  /* 0x0000000c1000780c */ /* 0x040fe40003f25270 */
[C---:B------:R-:W-:Y:S02]  /*1e70*/  ISETP.GT.U32.AND P2, PT, R16.reuse, 0xa, PT ;  /* 0x0000000a1000780c */ /* 0x040fe40003f44070 */
[----:B------:R-:W-:-:S02]  /*1e80*/  IADD3 R0, P4, PT, R16, R7, RZ ;  /* 0x0000000710007210 */ /* 0x000fc40007f9e0ff */
[C---:B------:R-:W-:Y:S02]  /*1e90*/  ISETP.GT.U32.OR P5, PT, R17.reuse, 0x1b, P2 ;  /* 0x0000001b1100780c */ /* 0x040fe400017a4470 */
[----:B------:R-:W-:Y:S02]  /*1ea0*/  IADD3.X R3, PT, PT, RZ, RZ, RZ, P4, !PT ;  /* 0x000000ffff037210 */ /* 0x000fe400027fe4ff */
[----:B------:R-:W-:Y:S02]  /*1eb0*/  ISETP.GT.U32.OR P4, PT, R17, 0x1b, !P1 ;  /* 0x0000001b1100780c */ /* 0x000fe40004f84470 */
[----:B0-----:R-:W-:-:S04]  /*1ec0*/  LEA R2, P6, R0, UR4, 0x2 ;  /* 0x0000000400027c11 */ /* 0x001fc8000f8c10ff */
[----:B------:R-:W-:Y:S01]  /*1ed0*/  LEA.HI.X R3, R0, UR5, R3, 0x2, P6 ;  /* 0x0000000500037c11 */ /* 0x000fe2000b0f1403 */
[----:B------:R-:W-:Y:S08]  /*1ee0*/  @P3 BRA `(.L_x_4) ;  /* 0x0000000000143947 */ /* 0x000ff00003800000 */
[----:B------:R-:W0:Y:S01]  /*1ef0*/  LDC.64 R4, c[0x0][0x390] ;  /* 0x0000e400ff047b82 */ /* 0x000e220000000a00 */
[----:B------:R-:W-:-:S05]  /*1f00*/  IADD3 R13, PT, PT, R16, R7, RZ ;  /* 0x00000007100d7210 */ /* 0x000fca0007ffe0ff */
[----:B0-----:R-:W-:-:S05]  /*1f10*/  IMAD.WIDE.U32 R4, R13, 0x4, R4 ;  /* 0x000000040d047825 */ /* 0x001fca00078e0004 */
[----:B------:R0:W-:Y:S04]  /*1f20*/  REDG.E.ADD.F32.FTZ.RN.STRONG.GPU desc[UR8][R4.64], R22 ;  /* 0x00000016040079a6 */ /* 0x0001e8000c12f308 */
[----:B------:R0:W-:Y:S02]  /*1f30*/  REDG.E.ADD.F32.FTZ.RN.STRONG.GPU desc[UR8][R2.64+0x4], R23 ;  /* 0x00000417020079a6 */ /* 0x0001e4000c12f308 */
.L_x_4:
[----:B------:R-:W-:Y:S05]  /*1f40*/  @P4 BRA `(.L_x_5) ;  /* 0x0000000000044947 */ /* 0x000fea0003800000 */
[----:B------:R1:W-:Y:S02]  /*1f50*/  REDG.E.ADD.F32.FTZ.RN.STRONG.GPU desc[UR8][R2.64+0x8], R8 ;  /* 0x00000808020079a6 */ /* 0x0003e4000c12f308 */
.L_x_5:
[----:B------:R-:W-:Y:S05]  /*1f60*/  @P5 BRA `(.L_x_6) ;  /* 0x0000000000045947 */ /* 0x000fea0003800000 */
[----:B------:R2:W-:Y:S02]  /*1f70*/  REDG.E.ADD.F32.FTZ.RN.STRONG.GPU desc[UR8][R2.64+0xc], R11 ;  /* 0x00000c0b020079a6 */ /* 0x0005e4000c12f308 */
.L_x_6:
[----:B------:R-:W-:Y:S05]  /*1f80*/  @P0 EXIT ;  /* 0x000000000000094d */ /* 0x000fea0003800000 */
[----:B012---:R-:W0:Y:S01]  /*1f90*/  LDC.64 R2, c[0x0][0x390] ;  /* 0x0000e400ff027b82 */ /* 0x007e220000000a00 */
[----:B------:R-:W-:-:S05]  /*1fa0*/  IADD3 R7, PT, PT, R16, R7, RZ ;  /* 0x0000000710077210 */ /* 0x000fca0007ffe0ff */
[----:B0-----:R-:W-:-:S05]  /*1fb0*/  IMAD.WIDE.U32 R2, R7, 0x4, R2 ;  /* 0x0000000407027825 */ /* 0x001fca00078e0002 */
[----:B------:R0:W-:Y:S04]  /*1fc0*/  REDG.E.ADD.F32.FTZ.RN.STRONG.GPU desc[UR8][R2.64+0x38], R9 ;  /* 0x00003809020079a6 */ /* 0x0001e8000c12f308 */
[----:B------:R0:W-:Y:S01]  /*1fd0*/  REDG.E.ADD.F32.FTZ.RN.STRONG.GPU desc[UR8][R2.64+0x3c], R10 ;  /* 0x00003c0a020079a6 */ /* 0x0001e2000c12f308 */
[----:B------:R-:W-:Y:S05]  /*1fe0*/  @!P1 BRA `(.L_x_7) ;  /* 0x0000000000049947 */ /* 0x000fea0003800000 */
[----:B------:R1:W-:Y:S02]  /*1ff0*/  REDG.E.ADD.F32.FTZ.RN.STRONG.GPU desc[UR8][R2.64+0x40], R14 ;  /* 0x0000400e020079a6 */ /* 0x0003e4000c12f308 */
.L_x_7:
[----:B------:R-:W-:Y:S05]  /*2000*/  @P2 EXIT ;  /* 0x000000000000294d */ /* 0x000fea0003800000 */
[----:B------:R-:W-:Y:S01]  /*2010*/  REDG.E.ADD.F32.FTZ.RN.STRONG.GPU desc[UR8][R2.64+0x44], R26 ;  /* 0x0000441a020079a6 */ /* 0x000fe2000c12f308 */
[----:B------:R-:W-:Y:S05]  /*2020*/  EXIT ;  /* 0x000000000000794d */ /* 0x000fea0003800000 */
.L_x_8:
[----:B------:R-:W-:-:S00]  /*2030*/  BRA `(.L_x_8) ;  /* 0xfffffffc00fc7947 */ /* 0x000fc0000383ffff */
[----:B------:R-:W-:-:S00]  /*2040*/  NOP ;  /* 0x0000000000007918 */ /* 0x000fc00000000000 */
        /* <DEDUP_REMOVED lines=11> */
.L_x_64:


//--------------------- .text._Z9transformPfS_    --------------------------
	.section	.text._Z9transformPfS_,"ax",@progbits
	.align	128
        .global         _Z9transformPfS_
        .type           _Z9transformPfS_,@function
        .size           _Z9transformPfS_,(.L_x_65 - _Z9transformPfS_)
        .other          _Z9transformPfS_,@"STO_CUDA_ENTRY STV_DEFAULT"
_Z9transformPfS_:
.text._Z9transformPfS_:
[----:B------:R-:W-:Y:S01]  /*0000*/  LDC R1, c[0x0][0x37c] ;  /* 0x0000df00ff017b82 */ /* 0x000fe20000000800 */
[----:B------:R-:W0:Y:S07]  /*0010*/  S2R R0, SR_TID.X ;  /* 0x0000000000007919 */ /* 0x000e2e0000002100 */
[----:B------:R-:W0:Y:S08]  /*0020*/  S2UR UR4, SR_CTAID.X ;  /* 0x00000000000479c3 */ /* 0x000e300000002500 */
[----:B------:R-:W0:Y:S02]  /*0030*/  LDC R3, c[0x0][0x360] ;  /* 0x0000d800ff037b82 */ /* 0x000e240000000800 */
[----:B0-----:R-:W-:-:S05]  /*0040*/  IMAD R0, R3, UR4, R0 ;  /* 0x0000000403007c24 */ /* 0x001fca000f8e0200 */
[----:B------:R-:W-:-:S13]  /*0050*/  ISETP.GT.U32.AND P0, PT, R0, 0x61ff, PT ;  /* 0x000061ff0000780c */ /* 0x000fda0003f04070 */
[----:B------:R-:W-:Y:S05]  /*0060*/  @P0 EXIT ;  /* 0x000000000000094d */ /* 0x000fea0003800000 */
[----:B------:R-:W0:Y:S01]  /*0070*/  LDCU UR4, c[0x0][0x370] ;  /* 0x00006e00ff0477ac */ /* 0x000e220008000800 */
[----:B------:R-:W1:Y:S01]  /*0080*/  LDCU.64 UR6, c[0x0][0x358] ;  /* 0x00006b00ff0677ac */ /* 0x000e620008000a00 */
[----:B0-----:R-:W-:-:S07]  /*0090*/  IMAD R3, R3, UR4, RZ ;  /* 0x0000000403037c24 */ /* 0x001fce000f8e02ff */
.L_x_15:
[----:B0-----:R-:W-:Y:S01]  /*00a0*/  LOP3.LUT R6, R0, 0xffff, RZ, 0xc0, !PT ;  /* 0x0000ffff00067812 */ /* 0x001fe200078ec0ff */
[----:B------:R-:W0:Y:S03]  /*00b0*/  LDC.64 R4, c[0x0][0x380] ;  /* 0x0000e000ff047b82 */ /* 0x000e260000000a00 */
[----:B------:R-:W-:-:S04]  /*00c0*/  SHF.R.U32.HI R6, RZ, 0x2, R6 ;  /* 0x00000002ff067819 */ /* 0x000fc80000011606 */
[----:B------:R-:W-:-:S05]  /*00d0*/  LOP3.LUT R6, R6, 0xffff, RZ, 0xc0, !PT ;  /* 0x0000ffff06067812 */ /* 0x000fca00078ec0ff */
[----:B------:R-:W-:-:S05]  /*00e0*/  IMAD R6, R6, 0xa73, RZ ;  /* 0x00000a7306067824 */ /* 0x000fca00078e02ff */
[----:B------:R-:W-:-:S04]  /*00f0*/  SHF.R.U32.HI R6, RZ, 0x11, R6 ;  /* 0x00000011ff067819 */ /* 0x000fc80000011606 */
[----:B------:R-:W-:Y:S01]  /*0100*/  PRMT R7, R6, 0x9910, RZ ;  /* 0x0000991006077816 */ /* 0x000fe200000000ff */
[----:B0-----:R-:W-:-:S04]  /*0110*/  IMAD.WIDE.U32 R4, R0, 0x4, R4 ;  /* 0x0000000400047825 */ /* 0x001fc800078e0004 */
[----:B------:R-:W-:Y:S01]  /*0120*/  IMAD R7, R7, 0xc4, RZ ;  /* 0x000000c407077824 */ /* 0x000fe200078e02ff */
[----:B-1---5:R0:W5:Y:S01]  /*0130*/  LDG.E R2, desc[UR6][R4.64] ;  /* 0x0000000604027981 */ /* 0x022162000c1e1900 */
[----:B------:R-:W-:Y:S01]  /*0140*/  IMAD R6, R6, 0x2a0, RZ ;  /* 0x000002a006067824 */ /* 0x000fe200078e02ff */
[----:B------:R-:W-:Y:S01]  /*0150*/  BSSY.RECONVERGENT B0, `(.L_x_9) ;  /* 0x0000035000007945 */ /* 0x000fe20003800200 */
[----:B------:R-:W-:-:S05]  /*0160*/  IMAD.MOV R7, RZ, RZ, -R7 ;  /* 0x000000ffff077224 */ /* 0x000fca00078e0a07 */
[----:B------:R-:W-:-:S05]  /*0170*/  PRMT R7, R7, 0x7710, RZ ;  /* 0x0000771007077816 */ /* 0x000fca00000000ff */
[--C-:B0-----:R-:W-:Y:S02]  /*0180*/  IMAD.IADD R5, R7, 0x1, R0.reuse ;  /* 0x0000000107057824 */ /* 0x101fe400078e0200 */
[----:B------:R-:W-:-:S03]  /*0190*/  IMAD.IADD R0, R3, 0x1, R0 ;  /* 0x0000000103007824 */ /* 0x000fc600078e0200 */
[----:B------:R-:W-:Y:S02]  /*01a0*/  LOP3.LUT R4, R5, 0xfe, RZ, 0xc0, !PT ;  /* 0x000000fe05047812 */ /* 0x000fe400078ec0ff */
[----:B------:R-:W-:Y:S02]  /*01b0*/  ISETP.GE.U32.AND P0, PT, R0, 0x6200, PT ;  /* 0x000062000000780c */ /* 0x000fe40003f06070 */
[----:B------:R-:W-:-:S04]  /*01c0*/  SHF.R.U32.HI R4, RZ, 0x1, R4 ;  /* 0x00000001ff047819 */ /* 0x000fc80000011604 */
[----:B------:R-:W-:-:S05]  /*01d0*/  PRMT R4, R4, 0x9910, RZ ;  /* 0x0000991004047816 */ /* 0x000fca00000000ff */
[----:B------:R-:W-:-:S05]  /*01e0*/  IMAD R4, R4, 0x93, RZ ;  /* 0x0000009304047824 */ /* 0x000fca00078e02ff */
[----:B------:R-:W-:-:S04]  /*01f0*/  LOP3.LUT R4, R4, 0xffff, RZ, 0xc0, !PT ;  /* 0x0000ffff04047812 */ /* 0x000fc800078ec0ff */
[----:B------:R-:W-:-:S04]  /*0200*/  SHF.R.U32.HI R7, RZ, 0xa, R4 ;  /* 0x0000000aff077819 */ /* 0x000fc80000011604 */
[C---:B------:R-:W-:Y:S01]  /*0210*/  PRMT R4, R7.reuse, 0x9910, RZ ;  /* 0x0000991007047816 */ /* 0x040fe200000000ff */
[----:B------:R-:W-:-:S04]  /*0220*/  VIADD R7, R7, 0x1 ;  /* 0x0000000107077836 */ /* 0x000fc80000000000 */
[----:B------:R-:W-:Y:S01]  /*0230*/  IMAD R4, R4, 0xe, RZ ;  /* 0x0000000e04047824 */ /* 0x000fe200078e02ff */
[----:B------:R-:W-:-:S03]  /*0240*/  LOP3.LUT R13, R7, 0xffff, RZ, 0xc0, !PT ;  /* 0x0000ffff070d7812 */ /* 0x000fc600078ec0ff */
[----:B------:R-:W-:-:S05]  /*0250*/  IMAD.MOV R4, RZ, RZ, -R4 ;  /* 0x000000ffff047224 */ /* 0x000fca00078e0a04 */
[----:B------:R-:W-:-:S05]  /*0260*/  PRMT R4, R4, 0x7710, RZ ;  /* 0x0000771004047816 */ /* 0x000fca00000000ff */
[C---:B------:R-:W-:Y:S01]  /*0270*/  IMAD.IADD R4, R5.reuse, 0x1, R4 ;  /* 0x0000000105047824 */ /* 0x040fe200078e0204 */
[----:B------:R-:W-:-:S04]  /*0280*/  LOP3.LUT R5, R5, 0xffff, RZ, 0xc0, !PT ;  /* 0x0000ffff05057812 */ /* 0x000fc800078ec0ff */
[----:B------:R-:W-:Y:S01]  /*0290*/  LOP3.LUT R4, R4, 0xff, RZ, 0xc0, !PT ;  /* 0x000000ff04047812 */ /* 0x000fe200078ec0ff */
[----:B------:R-:W-:Y:S01]  /*02a0*/  IMAD.HI.U32 R9, R5, 0x12492493, RZ ;  /* 0x1249249305097827 */ /* 0x000fe200078e00ff */
[----:B------:R-:W-:-:S03]  /*02b0*/  SHF.R.U32.HI R5, RZ, 0x1, R13 ;  /* 0x00000001ff057819 */ /* 0x000fc6000001160d */
[----:B------:R-:W-:Y:S01]  /*02c0*/  VIADD R8, R4, 0x1 ;  /* 0x0000000104087836 */ /* 0x000fe20000000000 */
[----:B------:R-:W-:-:S04]  /*02d0*/  VIMNMX.U32 R5, PT, PT, R5, 0x6, PT ;  /* 0x0000000605057848 */ /* 0x000fc80003fe0000 */
[----:B------:R-:W-:Y:S02]  /*02e0*/  SHF.R.U32.HI R15, RZ, 0x2, R8 ;  /* 0x00000002ff0f7819 */ /* 0x000fe40000011608 */
[----:B------:R-:W-:-:S03]  /*02f0*/  LOP3.LUT R16, R8, 0x1c, RZ, 0xc0, !PT ;  /* 0x0000001c08107812 */ /* 0x000fc600078ec0ff */
[----:B------:R-:W-:-:S04]  /*0300*/  IMAD R6, R15, 0x14, R6 ;  /* 0x000000140f067824 */ /* 0x000fc800078e0206 */
[----:B------:R-:W-:-:S04]  /*0310*/  IMAD R9, R9, 0x6, R6 ;  /* 0x0000000609097824 */ /* 0x000fc800078e0206 */
[----:B------:R-:W-:-:S07]  /*0320*/  IMAD.IADD R14, R4, 0x1, R9 ;  /* 0x00000001040e7824 */ /* 0x000fce00078e0209 */
.L_x_14:
[----:B0-----:R-:W-:-:S04]  /*0330*/  LEA R6, R5, 0x4, 0x1 ;  /* 0x0000000405067811 */ /* 0x001fc800078e08ff */
[----:B------:R-:W-:-:S13]  /*0340*/  ISETP.GT.U32.AND P1, PT, R6, R13, PT ;  /* 0x0000000d0600720c */ /* 0x000fda0003f24070 */
[----:B-1----:R-:W-:Y:S05]  /*0350*/  @!P1 BRA `(.L_x_10) ;  /* 0x0000000000509947 */ /* 0x002fea0003800000 */
[----:B------:R-:W0:Y:S01]  /*0360*/  LDC.64 R6, c[0x0][0x388] ;  /* 0x0000e200ff067b82 */ /* 0x000e220000000a00 */
[----:B------:R-:W-:Y:S01]  /*0370*/  BSSY.RECONVERGENT B1, `(.L_x_11) ;  /* 0x000000f000017945 */ /* 0x000fe20003800200 */
[----:B------:R-:W-:Y:S01]  /*0380*/  IMAD R10, R5, 0x54, R14 ;  /* 0x00000054050a7824 */ /* 0x000fe200078e020e */
[----:B------:R-:W-:Y:S01]  /*0390*/  MOV R11, R16 ;  /* 0x00000010000b7202 */ /* 0x000fe20000000f00 */
[----:B------:R-:W-:-:S07]  /*03a0*/  IMAD.MOV.U32 R12, RZ, RZ, R15 ;  /* 0x000000ffff0c7224 */ /* 0x000fce00078e000f */
.L_x_13:
[----:B-1----:R-:W-:-:S05]  /*03b0*/  VIADD R9, R11, 0x5 ;  /* 0x000000050b097836 */ /* 0x002fca0000000000 */
[----:B------:R-:W-:-:S13]  /*03c0*/  ISETP.GT.U32.AND P1, PT, R9, R4, PT ;  /* 0x000000040900720c */ /* 0x000fda0003f24070 */
[----:B------:R-:W-:Y:S05]  /*03d0*/  @!P1 BRA `(.L_x_12) ;  /* 0x0000000000209947 */ /* 0x000fea0003800000 */
[----:B------:R-:W-:Y:S01]  /*03e0*/  VIADD R9, R10, 0x7 ;  /* 0x000000070a097836 */ /* 0x000fe20000000000 */
[C---:B------:R-:W-:Y:S01]  /*03f0*/  ISETP.GT.AND P1, PT, R12.reuse, RZ, PT ;  /* 0x000000ff0c00720c */ /* 0x040fe20003f24270 */
[----:B------:R-:W-:Y:S01]  /*0400*/  VIADD R11, R11, 0xfffffffc ;  /* 0xfffffffc0b0b7836 */ /* 0x000fe20000000000 */
[----:B------:R-:W-:Y:S01]  /*0410*/  IADD3 R12, PT, PT, R12, -0x1, RZ ;  /* 0xffffffff0c0c7810 */ /* 0x000fe20007ffe0ff */
[----:B0-----:R-:W-:-:S04]  /*0420*/  IMAD.WIDE.U32 R8, R9, 0x4, R6 ;  /* 0x0000000409087825 */ /* 0x001fc800078e0006 */
[----:B------:R-:W-:Y:S01]  /*0430*/  VIADD R10, R10, 0xffffffec ;  /* 0xffffffec0a0a7836 */ /* 0x000fe20000000000 */
[----:B-----5:R1:W-:Y:S05]  /*0440*/  STG.E desc[UR6][R8.64], R2 ;  /* 0x0000000208007986 */ /* 0x0203ea000c101906 */
[----:B------:R-:W-:Y:S05]  /*0450*/  @P1 BRA `(.L_x_13) ;  /* 0xfffffffc00d41947 */ /* 0x000fea000383ffff */
.L_x_12:
[----:B------:R-:W-:Y:S05]  /*0460*/  BSYNC.RECONVERGENT B1 ;  /* 0x0000000000017941 */ /* 0x000fea0003800200 */
.L_x_11:
[C---:B------:R-:W-:Y:S01]  /*0470*/  ISETP.GT.AND P1, PT, R5.reuse, RZ, PT ;  /* 0x000000ff0500720c */ /* 0x040fe20003f24270 */
[----:B------:R-:W-:-:S12]  /*0480*/  VIADD R5, R5, 0xffffffff ;  /* 0xffffffff05057836 */ /* 0x000fd80000000000 */
[----:B------:R-:W-:Y:S05]  /*0490*/  @P1 BRA `(.L_x_14) ;  /* 0xfffffffc00a41947 */ /* 0x000fea000383ffff */
.L_x_10:
[----:B------:R-:W-:Y:S05]  /*04a0*/  BSYNC.RECONVERGENT B0 ;  /* 0x0000000000007941 */ /* 0x000fea0003800200 */
.L_x_9:
[----:B------:R-:W-:Y:S05]  /*04b0*/  @!P0 BRA `(.L_x_15) ;  /* 0xfffffff800f88947 */ /* 0x000fea000383ffff */
[----:B------:R-:W-:Y:S05]  /*04c0*/  EXIT ;  /* 0x000000000000794d */ /* 0x000fea0003800000 */
.L_x_16:
        /* <DEDUP_REMOVED lines=11> */
.L_x_65:


//--------------------- .text.default_function_kernel0 --------------------------
	.section	.text.default_function_kernel0,"ax",@progbits
	.align	128
        .global         default_function_kernel0
        .type           default_function_kernel0,@function
        .size           default_function_kernel0,(.L_x_66 - default_function_kernel0)
        .other          default_function_kernel0,@"STO_CUDA_ENTRY STV_DEFAULT"
default_function_kernel0:
.text.default_function_kernel0:
[----:B------:R-:W-:Y:S01]  /*0000*/  LDC R1, c[0x0][0x37c] ;  /* 0x0000df00ff017b82 */ /* 0x000fe20000000800 */
[----:B------:R-:W0:Y:S07]  /*0010*/  S2R R30, SR_TID.X ;  /* 0x00000000001e7919 */ /* 0x000e2e0000002100 */
[----:B------:R-:W1:Y:S01]  /*0020*/  S2UR UR4, SR_CTAID.Y ;  /* 0x00000000000479c3 */ /* 0x000e620000002600 */
[----:B------:R-:W-:Y:S01]  /*0030*/  LOP3.LUT R60, R60, 0xffffffdf, RZ, 0xc0, !PT ;  /* 0xffffffdf3c3c7812 */ /* 0x000fe200078ec0ff */
[----:B------:R-:W2:Y:S01]  /*0040*/  LDCU.64 UR6, c[0x0][0x358] ;  /* 0x00006b00ff0677ac */ /* 0x000ea20008000a00 */
[----:B------:R-:W3:Y:S01]  /*0050*/  S2R R5, SR_TID.Z ;  /* 0x0000000000057919 */ /* 0x000ee20000002300 */
[C---:B0-----:R-:W-:Y:S01]  /*0060*/  IMAD R6, R30.reuse, 0x13, RZ ;  /* 0x000000131e067824 */ /* 0x041fe200078e02ff */
[C---:B------:R-:W-:Y:S01]  /*0070*/  ISETP.GT.U32.AND P1, PT, R30.reuse, 0xc, PT ;  /* 0x0000000c1e00780c */ /* 0x040fe20003f24070 */
[----:B------:R-:W-:-:S02]  /*0080*/  IMAD R4, R30, 0x7, RZ ;  /* 0x000000071e047824 */ /* 0x000fc400078e02ff */
[C---:B---3--:R-:W-:Y:S02]  /*0090*/  IMAD.SHL.U32 R41, R5.reuse, 0x10, RZ ;  /* 0x0000001005297824 */ /* 0x048fe400078e00ff */
[----:B------:R-:W-:Y:S01]  /*00a0*/  VIADD R0, R6, 0xf ;  /* 0x0000000f06007836 */ /* 0x000fe20000000000 */
[C---:B------:R-:W-:Y:S01]  /*00b0*/  LOP3.LUT R11, R4.reuse, 0xffff, RZ, 0xc0, !PT ;  /* 0x0000ffff040b7812 */ /* 0x040fe200078ec0ff */
[----:B------:R-:W-:Y:S01]  /*00c0*/  VIADD R32, R4, 0x5 ;  /* 0x0000000504207836 */ /* 0x000fe20000000000 */
[-C--:B------:R-:W-:Y:S01]  /*00d0*/  LEA.HI R14, R6, R41.reuse, RZ, 0x1c ;  /* 0x00000029060e7211 */ /* 0x080fe200078fe0ff */
[C---:B------:R-:W-:Y:S01]  /*00e0*/  IMAD R8, R5.reuse, 0x60, R4 ;  /* 0x0000006005087824 */ /* 0x040fe200078e0204 */
[----:B------:R-:W-:Y:S01]  /*00f0*/  LEA.HI R3, R0, R41, RZ, 0x1c ;  /* 0x0000002900037211 */ /* 0x000fe200078fe0ff */
[----:B------:R-:W-:Y:S01]  /*0100*/  IMAD.SHL.U32 R9, R5, 0x20, RZ ;  /* 0x0000002005097824 */ /* 0x000fe200078e00ff */
[----:B------:R-:W-:Y:S01]  /*0110*/  LOP3.LUT R2, R32, 0xffff, RZ, 0xc0, !PT ;  /* 0x0000ffff20027812 */ /* 0x000fe200078ec0ff */
[----:B------:R-:W-:Y:S01]  /*0120*/  IMAD R10, R11, 0x5556, RZ ;  /* 0x000055560b0a7824 */ /* 0x000fe200078e02ff */
[----:B------:R-:W-:Y:S01]  /*0130*/  PRMT R0, R3, 0x9910, RZ ;  /* 0x0000991003007816 */ /* 0x000fe200000000ff */
[----:B------:R-:W-:Y:S01]  /*0140*/  VIADD R20, R6, 0x8 ;  /* 0x0000000806147836 */ /* 0x000fe20000000000 */
[----:B------:R-:W-:Y:S01]  /*0150*/  ISETP.GT.U32.AND P2, PT, R8, 0x11a, PT ;  /* 0x0000011a0800780c */ /* 0x000fe20003f44070 */
[----:B------:R-:W-:Y:S01]  /*0160*/  IMAD R12, R2, 0x5556, RZ ;  /* 0x00005556020c7824 */ /* 0x000fe200078e02ff */
[----:B------:R-:W-:Y:S01]  /*0170*/  ISETP.GT.U32.AND P0, PT, R8, 0x119, PT ;  /* 0x000001190800780c */ /* 0x000fe20003f04070 */
[----:B------:R-:W-:Y:S01]  /*0180*/  IMAD R0, R0, 0xab, RZ ;  /* 0x000000ab00007824 */ /* 0x000fe200078e02ff */
[-C--:B------:R-:W-:Y:S01]  /*0190*/  LEA.HI R10, R10, R9.reuse, RZ, 0x10 ;  /* 0x000000090a0a7211 */ /* 0x080fe200078f80ff */
[----:B------:R-:W-:Y:S01]  /*01a0*/  IMAD R8, R30, 0x15, RZ ;  /* 0x000000151e087824 */ /* 0x000fe200078e02ff */
[----:B------:R-:W-:Y:S01]  /*01b0*/  LEA.HI R9, R12, R9, RZ, 0x10 ;  /* 0x000000090c097211 */ /* 0x000fe200078f80ff */
[----:B------:R-:W-:Y:S01]  /*01c0*/  VIADD R24, R4, 0x1 ;  /* 0x0000000104187836 */ /* 0x000fe20000000000 */
[----:B------:R-:W-:Y:S01]  /*01d0*/  LOP3.LUT R0, R0, 0xffff, RZ, 0xc0, !PT ;  /* 0x0000ffff00007812 */ /* 0x000fe200078ec0ff */
[----:B------:R-:W-:Y:S01]  /*01e0*/  IMAD R8, R5, 0x120, R8 ;  /* 0x0000012005087824 */ /* 0x000fe200078e0208 */
[----:B------:R-:W-:Y:S01]  /*01f0*/  ISETP.GT.U32.OR P0, PT, R10, 0x5d, P0 ;  /* 0x0000005d0a00780c */ /* 0x000fe20000704470 */
[C---:B------:R-:W-:Y:S01]  /*0200*/  VIADD R48, R6.reuse, 0x3 ;  /* 0x0000000306307836 */ /* 0x040fe20000000000 */
[----:B------:R-:W-:Y:S01]  /*0210*/  SHF.R.U32.HI R0, RZ, 0x9, R0 ;  /* 0x00000009ff007819 */ /* 0x000fe20000011600 */
[C---:B------:R-:W-:Y:S01]  /*0220*/  VIADD R12, R6.reuse, 0x4 ;  /* 0x00000004060c7836 */ /* 0x040fe20000000000 */
[----:B------:R-:W-:Y:S01]  /*0230*/  ISETP.GT.U32.OR P2, PT, R9, 0x5f, P2 ;  /* 0x0000005f0900780c */ /* 0x000fe20001744470 */
[----:B------:R-:W-:Y:S01]  /*0240*/  VIADD R16, R6, 0x5 ;  /* 0x0000000506107836 */ /* 0x000fe20000000000 */
[----:B------:R-:W-:Y:S01]  /*0250*/  PRMT R7, R0, 0x9910, RZ ;  /* 0x0000991000077816 */ /* 0x000fe200000000ff */
[----:B------:R-:W-:Y:S01]  /*0260*/  VIADD R52, R6, 0x6 ;  /* 0x0000000606347836 */ /* 0x000fe20000000000 */
[----:B------:R-:W-:Y:S01]  /*0270*/  ISETP.GT.U32.OR P6, PT, R8, 0x350, P1 ;  /* 0x000003500800780c */ /* 0x000fe20000fc4470 */
[----:B------:R-:W-:Y:S01]  /*0280*/  VIADD R18, R6, 0x7 ;  /* 0x0000000706127836 */ /* 0x000fe20000000000 */
[C---:B------:R-:W-:Y:S01]  /*0290*/  ISETP.GT.U32.OR P5, PT, R8.reuse, 0x34f, P1 ;  /* 0x0000034f0800780c */ /* 0x040fe20000fa4470 */
[----:B------:R-:W-:Y:S01]  /*02a0*/  IMAD R7, R7, 0x3, RZ ;  /* 0x0000000307077824 */ /* 0x000fe200078e02ff */
[----:B------:R-:W-:Y:S01]  /*02b0*/  ISETP.GT.U32.OR P4, PT, R8, 0x34e, P1 ;  /* 0x0000034e0800780c */ /* 0x000fe20000f84470 */
[C---:B------:R-:W-:Y:S01]  /*02c0*/  VIADD R22, R6.reuse, 0x9 ;  /* 0x0000000906167836 */ /* 0x040fe20000000000 */
[----:B------:R-:W-:Y:S01]  /*02d0*/  PLOP3.LUT P6, PT, P2, P6, PT, 0xf8, 0x8f ;  /* 0x00000000008f781c */ /* 0x000fe200017cdf70 */
[----:B------:R-:W-:Y:S01]  /*02e0*/  IMAD.MOV R7, RZ, RZ, -R7 ;  /* 0x000000ffff077224 */ /* 0x000fe200078e0a07 */
[----:B------:R-:W-:Y:S01]  /*02f0*/  PLOP3.LUT P5, PT, P2, P5, PT, 0xf8, 0x8f ;  /* 0x00000000008f781c */ /* 0x000fe200017abf70 */
[C---:B------:R-:W-:Y:S01]  /*0300*/  VIADD R26, R6.reuse, 0xa ;  /* 0x0000000a061a7836 */ /* 0x040fe20000000000 */
[----:B------:R-:W-:Y:S01]  /*0310*/  PLOP3.LUT P4, PT, P2, P4, PT, 0xf8, 0x8f ;  /* 0x00000000008f781c */ /* 0x000fe20001789f70 */
[C---:B------:R-:W-:Y:S01]  /*0320*/  VIADD R28, R6.reuse, 0xb ;  /* 0x0000000b061c7836 */ /* 0x040fe20000000000 */
[----:B------:R-:W-:Y:S01]  /*0330*/  PRMT R10, R7, 0x7710, RZ ;  /* 0x00007710070a7816 */ /* 0x000fe200000000ff */
[----:B------:R-:W-:Y:S01]  /*0340*/  VIADD R34, R6, 0xc ;  /* 0x0000000c06227836 */ /* 0x000fe20000000000 */
[----:B------:R-:W-:Y:S01]  /*0350*/  ISETP.GT.U32.OR P3, PT, R8, 0x34d, P1 ;  /* 0x0000034d0800780c */ /* 0x000fe20000f64470 */
[----:B------:R-:W-:Y:S01]  /*0360*/  VIADD R46, R6, 0xd ;  /* 0x0000000d062e7836 */ /* 0x000fe20000000000 */
[C---:B------:R-:W-:Y:S01]  /*0370*/  ISETP.GT.U32.OR P2, PT, R8.reuse, 0x34c, P1 ;  /* 0x0000034c0800780c */ /* 0x040fe20000f44470 */
[----:B------:R-:W-:Y:S01]  /*0380*/  IMAD.IADD R3, R3, 0x1, R10 ;  /* 0x0000000103037824 */ /* 0x000fe200078e020a */
[----:B------:R-:W-:Y:S01]  /*0390*/  ISETP.GT.U32.OR P1, PT, R8, 0x34b, P1 ;  /* 0x0000034b0800780c */ /* 0x000fe20000f24470 */
[C---:B------:R-:W-:Y:S01]  /*03a0*/  VIADD R8, R6.reuse, 0x1 ;  /* 0x0000000106087836 */ /* 0x040fe20000000000 */
[----:B------:R-:W-:Y:S01]  /*03b0*/  PLOP3.LUT P3, PT, P0, P3, PT, 0xf8, 0x8f ;  /* 0x00000000008f781c */ /* 0x000fe20000767f70 */
[C---:B------:R-:W-:Y:S01]  /*03c0*/  VIADD R10, R6.reuse, 0x2 ;  /* 0x00000002060a7836 */ /* 0x040fe20000000000 */
[----:B------:R-:W-:Y:S01]  /*03d0*/  LOP3.LUT R3, R3, 0xff, RZ, 0xc0, !PT ;  /* 0x000000ff03037812 */ /* 0x000fe200078ec0ff */
[C---:B------:R-:W-:Y:S01]  /*03e0*/  VIADD R36, R6.reuse, 0xe ;  /* 0x0000000e06247836 */ /* 0x040fe20000000000 */
[----:B------:R-:W-:Y:S01]  /*03f0*/  PLOP3.LUT P2, PT, P0, P2, PT, 0xf8, 0x8f ;  /* 0x00000000008f781c */ /* 0x000fe20000745f70 */
[C---:B------:R-:W-:Y:S01]  /*0400*/  VIADD R40, R6.reuse, 0x11 ;  /* 0x0000001106287836 */ /* 0x040fe20000000000 */
[----:B------:R-:W-:Y:S01]  /*0410*/  PLOP3.LUT P1, PT, P0, P1, PT, 0xf8, 0x8f ;  /* 0x00000000008f781c */ /* 0x000fe20000723f70 */
[----:B------:R-:W-:Y:S01]  /*0420*/  VIADD R6, R6, 0x12 ;  /* 0x0000001206067836 */ /* 0x000fe20000000000 */
[C---:B-1----:R-:W-:Y:S01]  /*0430*/  LOP3.LUT P0, RZ, R3.reuse, UR4, RZ, 0xfc, !PT ;  /* 0x0000000403ff7c12 */ /* 0x042fe2000f80fcff */
[----:B------:R-:W-:Y:S01]  /*0440*/  VIADD R38, R4, 0x2 ;  /* 0x0000000204267836 */ /* 0x000fe20000000000 */
[-C--:B------:R-:W-:Y:S01]  /*0450*/  LEA.HI R35, R20, R41.reuse, RZ, 0x1c ;  /* 0x0000002914237211 */ /* 0x080fe200078fe0ff */
[----:B------:R-:W-:Y:S01]  /*0460*/  VIADD R50, R3, UR4 ;  /* 0x0000000403327c36 */ /* 0x000fe20008000000 */
[----:B------:R-:W-:Y:S01]  /*0470*/  LOP3.LUT R3, R24, 0xffff, RZ, 0xc0, !PT ;  /* 0x0000ffff18037812 */ /* 0x000fe200078ec0ff */
[----:B------:R-:W-:Y:S01]  /*0480*/  VIADD R39, R4, 0x3 ;  /* 0x0000000304277836 */ /* 0x000fe20000000000 */
[-C--:B------:R-:W-:Y:S01]  /*0490*/  LEA.HI R31, R8, R41.reuse, RZ, 0x1c ;  /* 0x00000029081f7211 */ /* 0x080fe200078fe0ff */
[----:B------:R-:W-:Y:S01]  /*04a0*/  IMAD R44, R11, 0xaab, RZ ;  /* 0x00000aab0b2c7824 */ /* 0x000fe200078e02ff */
[-C--:B------:R-:W-:Y:S01]  /*04b0*/  LEA.HI R37, R10, R41.reuse, RZ, 0x1c ;  /* 0x000000290a257211 */ /* 0x080fe200078fe0ff */
[----:B------:R-:W-:Y:S01]  /*04c0*/  IMAD R3, R3, 0x2aab, RZ ;  /* 0x00002aab03037824 */ /* 0x000fe200078e02ff */
[-C--:B------:R-:W-:Y:S01]  /*04d0*/  LEA.HI R48, R48, R41.reuse, RZ, 0x1c ;  /* 0x0000002930307211 */ /* 0x080fe200078fe0ff */
[----:B------:R-:W-:Y:S01]  /*04e0*/  VIADD R33, R4, 0x6 ;  /* 0x0000000604217836 */ /* 0x000fe20000000000 */
[-C--:B------:R-:W-:Y:S01]  /*04f0*/  LEA.HI R49, R12, R41.reuse, RZ, 0x1c ;  /* 0x000000290c317211 */ /* 0x080fe200078fe0ff */
[----:B------:R-:W-:Y:S01]  /*0500*/  IMAD R29, R30, 0x3, RZ ;  /* 0x000000031e1d7824 */ /* 0x000fe200078e02ff */
[-C--:B------:R-:W-:Y:S01]  /*0510*/  LEA.HI R51, R16, R41.reuse, RZ, 0x1c ;  /* 0x0000002910337211 */ /* 0x080fe200078fe0ff */
[----:B------:R-:W0:Y:S01]  /*0520*/  S2R R12, SR_CTAID.Z ;  /* 0x00000000000c7919 */ /* 0x000e220000002700 */
[-C--:B------:R-:W-:Y:S01]  /*0530*/  LEA.HI R52, R52, R41.reuse, RZ, 0x1c ;  /* 0x0000002934347211 */ /* 0x080fe200078fe0ff */
[----:B------:R-:W-:Y:S01]  /*0540*/  IMAD R30, R30, 0xd, RZ ;  /* 0x0000000d1e1e7824 */ /* 0x000fe200078e02ff */
[----:B------:R-:W-:-:S02]  /*0550*/  LEA.HI R53, R18, R41, RZ, 0x1c ;  /* 0x0000002912357211 */ /* 0x000fc400078fe0ff */
[-C--:B------:R-:W-:Y:S02]  /*0560*/  LEA.HI R21, R22, R41.reuse, RZ, 0x1c ;  /* 0x0000002916157211 */ /* 0x080fe400078fe0ff */
[-C--:B------:R-:W-:Y:S02]  /*0570*/  LEA.HI R20, R26, R41.reuse, RZ, 0x1c ;  /* 0x000000291a147211 */ /* 0x080fe400078fe0ff */
[-C--:B------:R-:W-:Y:S02]  /*0580*/  LEA.HI R19, R28, R41.reuse, RZ, 0x1c ;  /* 0x000000291c137211 */ /* 0x080fe400078fe0ff */
[-C--:B------:R-:W-:Y:S02]  /*0590*/  LEA.HI R47, R34, R41.reuse, RZ, 0x1c ;  /* 0x00000029222f7211 */ /* 0x080fe400078fe0ff */
[-C--:B------:R-:W-:Y:S02]  /*05a0*/  LEA.HI R46, R46, R41.reuse, RZ, 0x1c ;  /* 0x000000292e2e7211 */ /* 0x080fe400078fe0ff */
[-C--:B------:R-:W-:Y:S01]  /*05b0*/  LEA.HI R45, R36, R41.reuse, RZ, 0x1c ;  /* 0x00000029242d7211 */ /* 0x080fe200078fe0ff */
[----:B------:R-:W-:Y:S01]  /*05c0*/  VIADD R36, R14, 0x1 ;  /* 0x000000010e247836 */ /* 0x000fe20000000000 */
[-C--:B------:R-:W-:Y:S01]  /*05d0*/  LEA.HI R43, R40, R41.reuse, RZ, 0x1c ;  /* 0x00000029282b7211 */ /* 0x080fe200078fe0ff */
[----:B------:R-:W-:Y:S01]  /*05e0*/  VIADD R40, R4, 0x4 ;  /* 0x0000000404287836 */ /* 0x000fe20000000000 */
[----:B------:R-:W-:-:S02]  /*05f0*/  LEA.HI R41, R6, R41, RZ, 0x1c ;  /* 0x0000002906297211 */ /* 0x000fc400078fe0ff */
[----:B------:R-:W-:Y:S02]  /*0600*/  LOP3.LUT R6, R38, 0xffff, RZ, 0xc0, !PT ;  /* 0x0000ffff26067812 */ /* 0x000fe400078ec0ff */
[----:B------:R-:W-:Y:S02]  /*0610*/  LOP3.LUT R7, R39, 0xffff, RZ, 0xc0, !PT ;  /* 0x0000ffff27077812 */ /* 0x000fe400078ec0ff */
[----:B------:R-:W-:Y:S01]  /*0620*/  SHF.R.U32.HI R25, RZ, 0x13, R3 ;  /* 0x00000013ff197819 */ /* 0x000fe20000011603 */
[----:B------:R-:W-:Y:S01]  /*0630*/  IMAD R6, R6, 0x2aab, RZ ;  /* 0x00002aab06067824 */ /* 0x000fe200078e02ff */
[----:B------:R-:W-:Y:S01]  /*0640*/  LOP3.LUT R8, R40, 0xffff, RZ, 0xc0, !PT ;  /* 0x0000ffff28087812 */ /* 0x000fe200078ec0ff */
[----:B------:R-:W-:Y:S01]  /*0650*/  IMAD R7, R7, 0x2aab, RZ ;  /* 0x00002aab07077824 */ /* 0x000fe200078e02ff */
[----:B------:R-:W-:Y:S02]  /*0660*/  PRMT R3, R25, 0x9910, RZ ;  /* 0x0000991019037816 */ /* 0x000fe400000000ff */
[----:B------:R-:W-:Y:S01]  /*0670*/  SHF.R.U32.HI R26, RZ, 0x13, R6 ;  /* 0x00000013ff1a7819 */ /* 0x000fe20000011606 */
[----:B------:R-:W-:Y:S01]  /*0680*/  IMAD R8, R8, 0x2aab, RZ ;  /* 0x00002aab08087824 */ /* 0x000fe200078e02ff */
[----:B------:R-:W-:Y:S01]  /*0690*/  SHF.R.U32.HI R44, RZ, 0x11, R44 ;  /* 0x00000011ff2c7819 */ /* 0x000fe2000001162c */
[----:B------:R-:W-:Y:S01]  /*06a0*/  IMAD R3, R3, 0x30, RZ ;  /* 0x0000003003037824 */ /* 0x000fe200078e02ff */
[----:B------:R-:W-:Y:S01]  /*06b0*/  PRMT R6, R26, 0x9910, RZ ;  /* 0x000099101a067816 */ /* 0x000fe200000000ff */
[----:B0-----:R-:W-:Y:S01]  /*06c0*/  IMAD R12, R12, 0x3, R5 ;  /* 0x000000030c0c7824 */ /* 0x001fe200078e0205 */
[----:B------:R-:W-:Y:S01]  /*06d0*/  SHF.R.U32.HI R27, RZ, 0x13, R7 ;  /* 0x00000013ff1b7819 */ /* 0x000fe20000011607 */
[----:B------:R-:W-:Y:S01]  /*06e0*/  IMAD.MOV R9, RZ, RZ, -R3 ;  /* 0x000000ffff097224 */ /* 0x000fe200078e0a03 */
[----:B------:R-:W-:Y:S01]  /*06f0*/  PRMT R7, R44, 0x9910, RZ ;  /* 0x000099102c077816 */ /* 0x000fe200000000ff */
[----:B------:R-:W-:Y:S01]  /*0700*/  IMAD R6, R6, 0x30, RZ ;  /* 0x0000003006067824 */ /* 0x000fe200078e02ff */
[----:B------:R-:W-:-:S02]  /*0710*/  SHF.R.U32.HI R28, RZ, 0x13, R8 ;  /* 0x00000013ff1c7819 */ /* 0x000fc40000011608 */
[----:B------:R-:W-:Y:S01]  /*0720*/  PRMT R8, R27, 0x9910, RZ ;  /* 0x000099101b087816 */ /* 0x000fe200000000ff */
[----:B------:R-:W-:Y:S01]  /*0730*/  IMAD R3, R7, 0x30, RZ ;  /* 0x0000003007037824 */ /* 0x000fe200078e02ff */
[----:B------:R-:W-:Y:S01]  /*0740*/  PRMT R10, R28, 0x9910, RZ ;  /* 0x000099101c0a7816 */ /* 0x000fe200000000ff */
[----:B------:R-:W-:Y:S01]  /*0750*/  IMAD.MOV R11, RZ, RZ, -R6 ;  /* 0x000000ffff0b7224 */ /* 0x000fe200078e0a06 */
[----:B------:R-:W-:Y:S01]  /*0760*/  PRMT R9, R9, 0x7710, RZ ;  /* 0x0000771009097816 */ /* 0x000fe200000000ff */
[----:B------:R-:W-:Y:S01]  /*0770*/  IMAD R6, R8, 0x30, RZ ;  /* 0x0000003008067824 */ /* 0x000fe200078e02ff */
[----:B------:R-:W-:Y:S01]  /*0780*/  LOP3.LUT R8, R33, 0xffff, RZ, 0xc0, !PT ;  /* 0x0000ffff21087812 */ /* 0x000fe200078ec0ff */
[----:B------:R-:W-:Y:S01]  /*0790*/  IMAD.MOV R3, RZ, RZ, -R3 ;  /* 0x000000ffff037224 */ /* 0x000fe200078e0a03 */
[----:B------:R-:W-:Y:S01]  /*07a0*/  PRMT R11, R11, 0x7710, RZ ;  /* 0x000077100b0b7816 */ /* 0x000fe200000000ff */
[----:B------:R-:W-:Y:S01]  /*07b0*/  IMAD R7, R10, 0x30, RZ ;  /* 0x000000300a077824 */ /* 0x000fe200078e02ff */
[----:B------:R-:W-:Y:S01]  /*07c0*/  @P6 LOP3.LUT R60, R60, 0x20, RZ, 0xfc, !PT ;  /* 0x000000203c3c6812 */ /* 0x000fe200078efcff */
[----:B------:R-:W-:Y:S01]  /*07d0*/  IMAD.MOV R6, RZ, RZ, -R6 ;  /* 0x000000ffff067224 */ /* 0x000fe200078e0a06 */
[----:B------:R-:W-:Y:S01]  /*07e0*/  PRMT R3, R3, 0x7710, RZ ;  /* 0x0000771003037816 */ /* 0x000fe200000000ff */
[----:B------:R-:W-:Y:S01]  /*07f0*/  IMAD.MOV R7, RZ, RZ, -R7 ;  /* 0x000000ffff077224 */ /* 0x000fe200078e0a07 */
[----:B------:R-:W-:Y:S01]  /*0800*/  LOP3.LUT R60, R60, 0xfffffdff, RZ, 0xc0, !PT ;  /* 0xfffffdff3c3c7812 */ /* 0x000fe200078ec0ff */
[----:B------:R-:W-:Y:S01]  /*0810*/  IMAD R8, R8, 0x2aab, RZ ;  /* 0x00002aab08087824 */ /* 0x000fe200078e02ff */
[----:B------:R-:W-:Y:S01]  /*0820*/  PRMT R6, R6, 0x7710, RZ ;  /* 0x0000771006067816 */ /* 0x000fe200000000ff */
[----:B------:R-:W-:Y:S01]  /*0830*/  IMAD.IADD R42, R4, 0x1, R3 ;  /* 0x00000001042a7824 */ /* 0x000fe200078e0203 */
[----:B------:R-:W-:Y:S01]  /*0840*/  PRMT R7, R7, 0x7710, RZ ;  /* 0x0000771007077816 */ /* 0x000fe200000000ff */
[----:B------:R-:W-:Y:S01]  /*0850*/  IMAD R4, R2, 0x2aab, RZ ;  /* 0x00002aab02047824 */ /* 0x000fe200078e02ff */
[----:B------:R-:W-:Y:S01]  /*0860*/  LOP3.LUT R2, R31, 0xffff, RZ, 0xc0, !PT ;  /* 0x0000ffff1f027812 */ /* 0x000fe200078ec0ff */
[----:B------:R-:W-:Y:S01]  /*0870*/  IMAD.IADD R39, R39, 0x1, R6 ;  /* 0x0000000127277824 */ /* 0x000fe200078e0206 */
[----:B------:R-:W-:Y:S01]  /*0880*/  LOP3.LUT R3, R37, 0xffff, RZ, 0xc0, !PT ;  /* 0x0000ffff25037812 */ /* 0x000fe200078ec0ff */
[----:B------:R-:W-:Y:S01]  /*0890*/  IMAD.IADD R24, R24, 0x1, R9 ;  /* 0x0000000118187824 */ /* 0x000fe200078e0209 */
[----:B------:R-:W-:Y:S01]  /*08a0*/  LOP3.LUT R6, R48, 0xffff, RZ, 0xc0, !PT ;  /* 0x0000ffff30067812 */ /* 0x000fe200078ec0ff */
[----:B------:R-:W-:Y:S01]  /*08b0*/  IMAD.IADD R40, R40, 0x1, R7 ;  /* 0x0000000128287824 */ /* 0x000fe200078e0207 */
[----:B------:R-:W-:Y:S01]  /*08c0*/  SHF.R.U32.HI R4, RZ, 0x13, R4 ;  /* 0x00000013ff047819 */ /* 0x000fe20000011604 */
[----:B------:R-:W-:Y:S01]  /*08d0*/  IMAD R2, R2, 0x5556, RZ ;  /* 0x0000555602027824 */ /* 0x000fe200078e02ff */
[----:B------:R-:W-:Y:S01]  /*08e0*/  SHF.R.U32.HI R8, RZ, 0x13, R8 ;  /* 0x00000013ff087819 */ /* 0x000fe20000011608 */
[----:B------:R-:W-:Y:S01]  /*08f0*/  IMAD R7, R12, 0x900, RZ ;  /* 0x000009000c077824 */ /* 0x000fe200078e02ff */
[----:B------:R-:W-:Y:S01]  /*0900*/  @P5 LOP3.LUT R60, R60, 0x200, RZ, 0xfc, !PT ;  /* 0x000002003c3c5812 */ /* 0x000fe200078efcff */
[----:B------:R-:W-:Y:S01]  /*0910*/  IMAD R9, R3, 0x5556, RZ ;  /* 0x0000555603097824 */ /* 0x000fe200078e02ff */
[----:B------:R-:W-:Y:S01]  /*0920*/  PRMT R12, R8, 0x9910, RZ ;  /* 0x00009910080c7816 */ /* 0x000fe200000000ff */
[----:B------:R-:W-:Y:S01]  /*0930*/  IMAD.IADD R38, R38, 0x1, R11 ;  /* 0x0000000126267824 */ /* 0x000fe200078e020b */
[----:B------:R-:W-:Y:S01]  /*0940*/  PRMT R11, R4, 0x9910, RZ ;  /* 0x00009910040b7816 */ /* 0x000fe200000000ff */
[----:B------:R-:W-:Y:S01]  /*0950*/  IMAD R10, R6, 0x5556, RZ ;  /* 0x00005556060a7824 */ /* 0x000fe200078e02ff */
[----:B------:R-:W-:Y:S01]  /*0960*/  SHF.R.U32.HI R2, RZ, 0x10, R2 ;  /* 0x00000010ff027819 */ /* 0x000fe20000011602 */
[----:B------:R-:W-:Y:S01]  /*0970*/  IMAD R3, R5, 0x2, R4 ;  /* 0x0000000205037824 */ /* 0x000fe200078e0204 */
[----:B------:R-:W-:Y:S01]  /*0980*/  LOP3.LUT R60, R60, 0xfffffeff, RZ, 0xc0, !PT ;  /* 0xfffffeff3c3c7812 */ /* 0x000fe200078ec0ff */
[--C-:B------:R-:W-:Y:S01]  /*0990*/  IMAD R44, R44, 0x480, R7.reuse ;  /* 0x000004802c2c7824 */ /* 0x100fe200078e0207 */
[----:B------:R-:W-:Y:S01]  /*09a0*/  LOP3.LUT R29, R29, 0xf, RZ, 0xc0, !PT ;  /* 0x0000000f1d1d7812 */ /* 0x000fe200078ec0ff */
[--C-:B------:R-:W-:Y:S01]  /*09b0*/  IMAD R25, R25, 0x480, R7.reuse ;  /* 0x0000048019197824 */ /* 0x100fe200078e0207 */
[----:B------:R-:W-:Y:S01]  /*09c0*/  @P4 LOP3.LUT R60, R60, 0x100, RZ, 0xfc, !PT ;  /* 0x000001003c3c4812 */ /* 0x000fe200078efcff */
[--C-:B------:R-:W-:Y:S01]  /*09d0*/  IMAD R26, R26, 0x480, R7.reuse ;  /* 0x000004801a1a7824 */ /* 0x100fe200078e0207 */
[----:B------:R-:W-:Y:S01]  /*09e0*/  PRMT R42, R42, 0x9910, RZ ;  /* 0x000099102a2a7816 */ /* 0x000fe200000000ff */
[--C-:B------:R-:W-:Y:S01]  /*09f0*/  IMAD R27, R27, 0x480, R7.reuse ;  /* 0x000004801b1b7824 */ /* 0x100fe200078e0207 */
[----:B------:R-:W-:Y:S01]  /*0a00*/  LOP3.LUT R60, R60, 0xffffffef, RZ, 0xc0, !PT ;  /* 0xffffffef3c3c7812 */ /* 0x000fe200078ec0ff */
[--C-:B------:R-:W-:Y:S01]  /*0a10*/  IMAD R28, R28, 0x480, R7.reuse ;  /* 0x000004801c1c7824 */ /* 0x100fe200078e0207 */
[----:B------:R-:W-:Y:S01]  /*0a20*/  ISETP.EQ.OR P0, PT, R29, 0x1, !P0 ;  /* 0x000000011d00780c */ /* 0x000fe20004702670 */
[--C-:B------:R-:W-:Y:S01]  /*0a30*/  IMAD R4, R4, 0x480, R7.reuse ;  /* 0x0000048004047824 */ /* 0x100fe200078e0207 */
[----:B------:R-:W-:Y:S01]  /*0a40*/  @P3 LOP3.LUT R60, R60, 0x10, RZ, 0xfc, !PT ;  /* 0x000000103c3c3812 */ /* 0x000fe200078efcff */
[----:B------:R-:W-:Y:S01]  /*0a50*/  IMAD R6, R8, 0x480, R7 ;  /* 0x0000048008067824 */ /* 0x000fe200078e0207 */
[----:B------:R-:W-:Y:S01]  /*0a60*/  SHF.R.U32.HI R7, RZ, 0x10, R9 ;  /* 0x00000010ff077819 */ /* 0x000fe20000011609 */
[----:B------:R-:W-:Y:S01]  /*0a70*/  IMAD R5, R5, 0x2, R8 ;  /* 0x0000000205057824 */ /* 0x000fe200078e0208 */
[----:B------:R-:W-:Y:S01]  /*0a80*/  SHF.R.U32.HI R8, RZ, 0x10, R10 ;  /* 0x00000010ff087819 */ /* 0x000fe2000001160a */
[----:B------:R-:W-:Y:S01]  /*0a90*/  IMAD R9, R11, 0x30, RZ ;  /* 0x000000300b097824 */ /* 0x000fe200078e02ff */
[----:B------:R-:W-:Y:S01]  /*0aa0*/  PRMT R11, R2, 0x9910, RZ ;  /* 0x00009910020b7816 */ /* 0x000fe200000000ff */
[----:B------:R-:W-:Y:S01]  /*0ab0*/  IMAD.MOV.U32 R10, RZ, RZ, R12 ;  /* 0x000000ffff0a7224 */ /* 0x000fe200078e000c */
[----:B------:R-:W-:Y:S01]  /*0ac0*/  PRMT R12, R7, 0x9910, RZ ;  /* 0x00009910070c7816 */ /* 0x000fe200000000ff */
[----:B------:R-:W-:Y:S01]  /*0ad0*/  IMAD.MOV R13, RZ, RZ, -R9 ;  /* 0x000000ffff0d7224 */ /* 0x000fe200078e0a09 */
[----:B------:R-:W-:Y:S01]  /*0ae0*/  PRMT R15, R8, 0x9910, RZ ;  /* 0x00009910080f7816 */ /* 0x000fe200000000ff */
[----:B------:R-:W-:Y:S01]  /*0af0*/  IMAD R9, R10, 0x30, RZ ;  /* 0x000000300a097824 */ /* 0x000fe200078e02ff */
[----:B------:R-:W-:Y:S01]  /*0b00*/  LOP3.LUT R60, R60, 0xffffff7f, RZ, 0xc0, !PT ;  /* 0xffffff7f3c3c7812 */ /* 0x000fe200078ec0ff */
[----:B------:R-:W-:Y:S01]  /*0b10*/  IMAD.MOV.U32 R10, RZ, RZ, R11 ;  /* 0x000000ffff0a7224 */ /* 0x000fe200078e000b */
[----:B------:R-:W-:Y:S01]  /*0b20*/  PRMT R13, R13, 0x7710, RZ ;  /* 0x000077100d0d7816 */ /* 0x000fe200000000ff */
[----:B------:R-:W-:Y:S01]  /*0b30*/  IMAD.MOV.U32 R11, RZ, RZ, R12 ;  /* 0x000000ffff0b7224 */ /* 0x000fe200078e000c */
[----:B------:R-:W-:Y:S01]  /*0b40*/  @P2 LOP3.LUT R60, R60, 0x80, RZ, 0xfc, !PT ;  /* 0x000000803c3c2812 */ /* 0x000fe200078efcff */
[----:B------:R-:W-:Y:S01]  /*0b50*/  IMAD.MOV.U32 R12, RZ, RZ, R15 ;  /* 0x000000ffff0c7224 */ /* 0x000fe200078e000f */
[----:B------:R-:W-:Y:S01]  /*0b60*/  PRMT R39, R39, 0x9910, RZ ;  /* 0x0000991027277816 */ /* 0x000fe200000000ff */
[----:B------:R-:W-:Y:S01]  /*0b70*/  IMAD.MOV R16, RZ, RZ, -R9 ;  /* 0x000000ffff107224 */ /* 0x000fe200078e0a09 */
[----:B------:R-:W-:Y:S01]  /*0b80*/  LOP3.LUT R60, R60, 0xffffffbf, RZ, 0xc0, !PT ;  /* 0xffffffbf3c3c7812 */ /* 0x000fe200078ec0ff */
[----:B------:R-:W-:Y:S01]  /*0b90*/  IMAD R9, R10, 0x3, RZ ;  /* 0x000000030a097824 */ /* 0x000fe200078e02ff */
[----:B------:R-:W-:Y:S01]  /*0ba0*/  ISETP.GT.U32.OR P0, PT, R50, 0xe, P0 ;  /* 0x0000000e3200780c */ /* 0x000fe20000704470 */
[----:B------:R-:W-:Y:S01]  /*0bb0*/  IMAD R10, R11, 0x3, RZ ;  /* 0x000000030b0a7824 */ /* 0x000fe200078e02ff */
[----:B------:R-:W-:Y:S01]  /*0bc0*/  PRMT R16, R16, 0x7710, RZ ;  /* 0x0000771010107816 */ /* 0x000fe200000000ff */
[----:B------:R-:W-:Y:S01]  /*0bd0*/  IMAD R11, R12, 0x3, RZ ;  /* 0x000000030c0b7824 */ /* 0x000fe200078e02ff */
[----:B------:R-:W-:Y:S01]  /*0be0*/  LOP3.LUT R12, R49, 0xffff, RZ, 0xc0, !PT ;  /* 0x0000ffff310c7812 */ /* 0x000fe200078ec0ff */
[----:B------:R-:W-:Y:S01]  /*0bf0*/  IMAD.MOV R9, RZ, RZ, -R9 ;  /* 0x000000ffff097224 */ /* 0x000fe200078e0a09 */
[----:B------:R-:W-:Y:S01]  /*0c00*/  @P1 LOP3.LUT R60, R60, 0x40, RZ, 0xfc, !PT ;  /* 0x000000403c3c1812 */ /* 0x000fe200078efcff */
[----:B------:R-:W-:Y:S01]  /*0c10*/  IMAD.MOV R15, RZ, RZ, -R11 ;  /* 0x000000ffff0f7224 */ /* 0x000fe200078e0a0b */
[----:B------:R-:W-:Y:S01]  /*0c20*/  LOP3.LUT P1, RZ, R30, 0xf, RZ, 0xc0, !PT ;  /* 0x0000000f1eff7812 */ /* 0x000fe2000782c0ff */
[----:B------:R-:W-:Y:S01]  /*0c30*/  IMAD.IADD R32, R32, 0x1, R13 ;  /* 0x0000000120207824 */ /* 0x000fe200078e020d */
[----:B------:R-:W-:Y:S01]  /*0c40*/  LOP3.LUT R60, R60, 0xffbfffff, RZ, 0xc0, !PT ;  /* 0xffbfffff3c3c7812 */ /* 0x000fe200078ec0ff */
[----:B------:R-:W-:Y:S01]  /*0c50*/  IMAD.MOV R13, RZ, RZ, -R10 ;  /* 0x000000ffff0d7224 */ /* 0x000fe200078e0a0a */
[----:B------:R-:W-:Y:S01]  /*0c60*/  PRMT R10, R9, 0x7710, RZ ;  /* 0x00007710090a7816 */ /* 0x000fe200000000ff */
[----:B------:R-:W-:Y:S01]  /*0c70*/  IMAD R11, R12, 0x5556, RZ ;  /* 0x000055560c0b7824 */ /* 0x000fe200078e02ff */
[----:B------:R-:W-:Y:S01]  /*0c80*/  PRMT R9, R15, 0x7710, RZ ;  /* 0x000077100f097816 */ /* 0x000fe200000000ff */
[----:B------:R-:W-:Y:S01]  /*0c90*/  IMAD.IADD R33, R33, 0x1, R16 ;  /* 0x0000000121217824 */ /* 0x000fe200078e0210 */
[----:B------:R-:W-:Y:S01]  /*0ca0*/  PRMT R12, R13, 0x7710, RZ ;  /* 0x000077100d0c7816 */ /* 0x000fe200000000ff */
[----:B------:R-:W-:Y:S01]  /*0cb0*/  IMAD.IADD R31, R31, 0x1, R10 ;  /* 0x000000011f1f7824 */ /* 0x000fe200078e020a */
[----:B------:R-:W-:Y:S01]  /*0cc0*/  LOP3.LUT R10, R51, 0xffff, RZ, 0xc0, !PT ;  /* 0x0000ffff330a7812 */ /* 0x000fe200078ec0ff */
[----:B------:R-:W-:Y:S01]  /*0cd0*/  IMAD.IADD R48, R48, 0x1, R9 ;  /* 0x0000000130307824 */ /* 0x000fe200078e0209 */
[----:B------:R-:W-:Y:S01]  /*0ce0*/  SHF.R.U32.HI R9, RZ, 0x10, R11 ;  /* 0x00000010ff097819 */ /* 0x000fe2000001160b */
[----:B------:R-:W-:Y:S01]  /*0cf0*/  IMAD.IADD R37, R37, 0x1, R12 ;  /* 0x0000000125257824 */ /* 0x000fe200078e020c */
[----:B------:R-:W-:Y:S01]  /*0d00*/  LOP3.LUT R12, R52, 0xffff, RZ, 0xc0, !PT ;  /* 0x0000ffff340c7812 */ /* 0x000fe200078ec0ff */
[----:B------:R-:W-:Y:S01]  /*0d10*/  IMAD R10, R10, 0x5556, RZ ;  /* 0x000055560a0a7824 */ /* 0x000fe200078e02ff */
[----:B------:R-:W-:Y:S01]  /*0d20*/  LOP3.LUT R16, R53, 0xffff, RZ, 0xc0, !PT ;  /* 0x0000ffff35107812 */ /* 0x000fe200078ec0ff */
[----:B------:R-:W-:Y:S01]  /*0d30*/  IMAD R50, R50, 0xe, RZ ;  /* 0x0000000e32327824 */ /* 0x000fe200078e02ff */
[----:B------:R-:W-:Y:S01]  /*0d40*/  PRMT R15, R9, 0x9910, RZ ;  /* 0x00009910090f7816 */ /* 0x000fe200000000ff */
[----:B------:R-:W-:Y:S01]  /*0d50*/  IMAD R13, R12, 0x5556, RZ ;  /* 0x000055560c0d7824 */ /* 0x000fe200078e02ff */
[----:B------:R-:W-:Y:S01]  /*0d60*/  LOP3.LUT R11, R14, 0xffff, RZ, 0xc0, !PT ;  /* 0x0000ffff0e0b7812 */ /* 0x000fe200078ec0ff */
[----:B------:R-:W-:Y:S01]  /*0d70*/  IMAD R16, R16, 0x5556, RZ ;  /* 0x0000555610107824 */ /* 0x000fe200078e02ff */
[----:B------:R-:W-:Y:S01]  /*0d80*/  SHF.R.U32.HI R10, RZ, 0x10, R10 ;  /* 0x00000010ff0a7819 */ /* 0x000fe2000001160a */
[----:B------:R-:W-:Y:S01]  /*0d90*/  IMAD R15, R15, 0x3, RZ ;  /* 0x000000030f0f7824 */ /* 0x000fe200078e02ff */
[----:B------:R-:W-:Y:S01]  /*0da0*/  PLOP3.LUT P0, PT, P0, P1, PT, 0xf2, 0x2f ;  /* 0x00000000002f781c */ /* 0x000fe20000703e72 */
[----:B------:R-:W-:Y:S01]  /*0db0*/  IMAD R12, R11, 0xaaab, RZ ;  /* 0x0000aaab0b0c7824 */ /* 0x000fe200078e02ff */
[----:B------:R-:W-:Y:S01]  /*0dc0*/  SHF.R.U32.HI R11, RZ, 0x10, R13 ;  /* 0x00000010ff0b7819 */ /* 0x000fe2000001160d */
[----:B------:R-:W-:Y:S01]  /*0dd0*/  IMAD.MOV R15, RZ, RZ, -R15 ;  /* 0x000000ffff0f7224 */ /* 0x000fe200078e0a0f */
[----:B------:R-:W-:-:S02]  /*0de0*/  SHF.R.U32.HI R13, RZ, 0x10, R16 ;  /* 0x00000010ff0d7819 */ /* 0x000fc40000011610 */
[----:B------:R-:W-:Y:S02]  /*0df0*/  PRMT R17, R10, 0x9910, RZ ;  /* 0x000099100a117816 */ /* 0x000fe400000000ff */
[----:B------:R-:W-:Y:S02]  /*0e00*/  SHF.R.U32.HI R12, RZ, 0x11, R12 ;  /* 0x00000011ff0c7819 */ /* 0x000fe4000001160c */
[----:B------:R-:W-:Y:S02]  /*0e10*/  PRMT R23, R13, 0x9910, RZ ;  /* 0x000099100d177816 */ /* 0x000fe400000000ff */
[----:B------:R-:W-:Y:S01]  /*0e20*/  PRMT R16, R15, 0x7710, RZ ;  /* 0x000077100f107816 */ /* 0x000fe200000000ff */
[----:B------:R-:W-:Y:S01]  /*0e30*/  IMAD R15, R17, 0x3, RZ ;  /* 0x00000003110f7824 */ /* 0x000fe200078e02ff */
[----:B------:R-:W-:Y:S01]  /*0e40*/  PRMT R18, R12, 0x9910, RZ ;  /* 0x000099100c127816 */ /* 0x000fe200000000ff */
[----:B------:R-:W-:Y:S01]  /*0e50*/  IMAD.MOV.U32 R17, RZ, RZ, R23 ;  /* 0x000000ffff117224 */ /* 0x000fe200078e0017 */
[----:B------:R-:W-:Y:S01]  /*0e60*/  PRMT R22, R11, 0x9910, RZ ;  /* 0x000099100b167816 */ /* 0x000fe200000000ff */
[----:B------:R-:W-:Y:S01]  /*0e70*/  IMAD.MOV R23, RZ, RZ, -R15 ;  /* 0x000000ffff177224 */ /* 0x000fe200078e0a0f */
[----:B------:R-:W-:Y:S01]  /*0e80*/  LOP3.LUT R31, R31, 0xffff, RZ, 0xc0, !PT ;  /* 0x0000ffff1f1f7812 */ /* 0x000fe200078ec0ff */
[----:B------:R-:W-:Y:S01]  /*0e90*/  IMAD R15, R18, 0x3, RZ ;  /* 0x00000003120f7824 */ /* 0x000fe200078e02ff */
[----:B------:R-:W-:Y:S01]  /*0ea0*/  @P0 LOP3.LUT R60, R60, 0x400000, RZ, 0xfc, !PT ;  /* 0x004000003c3c0812 */ /* 0x000fe200078efcff */
[----:B------:R-:W-:Y:S01]  /*0eb0*/  IMAD.IADD R49, R49, 0x1, R16 ;  /* 0x0000000131317824 */ /* 0x000fe200078e0210 */
[----:B------:R-:W-:Y:S01]  /*0ec0*/  PRMT R18, R23, 0x7710, RZ ;  /* 0x0000771017127816 */ /* 0x000fe200000000ff */
[----:B------:R-:W-:Y:S01]  /*0ed0*/  IMAD R16, R22, 0x3, RZ ;  /* 0x0000000316107824 */ /* 0x000fe200078e02ff */
[----:B------:R-:W-:Y:S01]  /*0ee0*/  LOP3.LUT R22, R35, 0xffff, RZ, 0xc0, !PT ;  /* 0x0000ffff23167812 */ /* 0x000fe200078ec0ff */
[----:B------:R-:W-:Y:S01]  /*0ef0*/  IMAD R17, R17, 0x3, RZ ;  /* 0x0000000311117824 */ /* 0x000fe200078e02ff */
[----:B------:R-:W-:Y:S01]  /*0f00*/  LOP3.LUT P0, RZ, R31, UR4, RZ, 0xfc, !PT ;  /* 0x000000041fff7c12 */ /* 0x000fe2000f80fcff */
[----:B------:R-:W-:Y:S01]  /*0f10*/  IMAD.MOV R15, RZ, RZ, -R15 ;  /* 0x000000ffff0f7224 */ /* 0x000fe200078e0a0f */
[----:B------:R-:W-:Y:S01]  /*0f20*/  LOP3.LUT R48, R48, 0xffff, RZ, 0xc0, !PT ;  /* 0x0000ffff30307812 */ /* 0x000fe200078ec0ff */
[----:B------:R-:W-:Y:S01]  /*0f30*/  IMAD.MOV R16, RZ, RZ, -R16 ;  /* 0x000000ffff107224 */ /* 0x000fe200078e0a10 */
[----:B------:R-:W-:Y:S01]  /*0f40*/  ISETP.EQ.OR P1, PT, R29, 0xf, !P0 ;  /* 0x0000000f1d00780c */ /* 0x000fe20004722670 */
[----:B------:R-:W-:Y:S01]  /*0f50*/  IMAD.MOV R23, RZ, RZ, -R17 ;  /* 0x000000ffff177224 */ /* 0x000fe200078e0a11 */
[----:B------:R-:W-:Y:S01]  /*0f60*/  PRMT R15, R15, 0x7710, RZ ;  /* 0x000077100f0f7816 */ /* 0x000fe200000000ff */
[----:B------:R-:W-:Y:S01]  /*0f70*/  IMAD R22, R22, 0x5556, RZ ;  /* 0x0000555616167824 */ /* 0x000fe200078e02ff */
[----:B------:R-:W-:Y:S01]  /*0f80*/  PRMT R17, R16, 0x7710, RZ ;  /* 0x0000771010117816 */ /* 0x000fe200000000ff */
[----:B------:R-:W-:Y:S01]  /*0f90*/  IMAD.IADD R51, R51, 0x1, R18 ;  /* 0x0000000133337824 */ /* 0x000fe200078e0212 */
[----:B------:R-:W-:Y:S01]  /*0fa0*/  PRMT R16, R23, 0x7710, RZ ;  /* 0x0000771017107816 */ /* 0x000fe200000000ff */
[----:B------:R-:W-:Y:S01]  /*0fb0*/  IMAD.IADD R34, R14, 0x1, R15 ;  /* 0x000000010e227824 */ /* 0x000fe200078e020f */
[----:B------:R-:W-:Y:S01]  /*0fc0*/  SHF.R.U32.HI R14, RZ, 0x10, R22 ;  /* 0x00000010ff0e7819 */ /* 0x000fe20000011616 */
[----:B------:R-:W-:Y:S01]  /*0fd0*/  IMAD.IADD R52, R52, 0x1, R17 ;  /* 0x0000000134347824 */ /* 0x000fe200078e0211 */
[----:B------:R-:W-:Y:S01]  /*0fe0*/  LOP3.LUT R15, R36, 0xff, RZ, 0xc0, !PT ;  /* 0x000000ff240f7812 */ /* 0x000fe200078ec0ff */
[----:B------:R-:W-:Y:S01]  /*0ff0*/  IMAD.IADD R53, R53, 0x1, R16 ;  /* 0x0000000135357824 */ /* 0x000fe200078e0210 */
[----:B------:R-:W-:-:S02]  /*1000*/  PRMT R17, R21, 0x9910, RZ ;  /* 0x0000991015117816 */ /* 0x000fc400000000ff */
[----:B------:R-:W-:Y:S01]  /*1010*/  PRMT R18, R20, 0x9910, RZ ;  /* 0x0000991014127816 */ /* 0x000fe200000000ff */
[----:B------:R-:W-:Y:S01]  /*1020*/  IMAD R15, R15, 0xab, RZ ;  /* 0x000000ab0f0f7824 */ /* 0x000fe200078e02ff */
[----:B------:R-:W-:Y:S01]  /*1030*/  PRMT R22, R19, 0x9910, RZ ;  /* 0x0000991013167816 */ /* 0x000fe200000000ff */
[----:B------:R-:W-:Y:S01]  /*1040*/  IMAD R17, R17, 0xab, RZ ;  /* 0x000000ab11117824 */ /* 0x000fe200078e02ff */
[----:B------:R-:W-:Y:S01]  /*1050*/  PRMT R16, R14, 0x9910, RZ ;  /* 0x000099100e107816 */ /* 0x000fe200000000ff */
[----:B------:R-:W-:Y:S01]  /*1060*/  IMAD R18, R18, 0xab, RZ ;  /* 0x000000ab12127824 */ /* 0x000fe200078e02ff */
[----:B------:R-:W-:Y:S01]  /*1070*/  SHF.R.U32.HI R15, RZ, 0x9, R15 ;  /* 0x00000009ff0f7819 */ /* 0x000fe2000001160f */
[----:B------:R-:W-:Y:S01]  /*1080*/  IMAD R22, R22, 0xab, RZ ;  /* 0x000000ab16167824 */ /* 0x000fe200078e02ff */
[----:B------:R-:W-:Y:S01]  /*1090*/  LOP3.LUT R17, R17, 0xffff, RZ, 0xc0, !PT ;  /* 0x0000ffff11117812 */ /* 0x000fe200078ec0ff */
[----:B------:R-:W-:Y:S01]  /*10a0*/  IMAD R16, R16, 0x3, RZ ;  /* 0x0000000310107824 */ /* 0x000fe200078e02ff */
[----:B------:R-:W-:-:S02]  /*10b0*/  LOP3.LUT R18, R18, 0xffff, RZ, 0xc0, !PT ;  /* 0x0000ffff12127812 */ /* 0x000fc400078ec0ff */
[----:B------:R-:W-:Y:S01]  /*10c0*/  LOP3.LUT R23, R22, 0xffff, RZ, 0xc0, !PT ;  /* 0x0000ffff16177812 */ /* 0x000fe200078ec0ff */
[----:B------:R-:W-:Y:S01]  /*10d0*/  IMAD.MOV R54, RZ, RZ, -R16 ;  /* 0x000000ffff367224 */ /* 0x000fe200078e0a10 */
[----:B------:R-:W-:Y:S02]  /*10e0*/  PRMT R55, R15, 0x9910, RZ ;  /* 0x000099100f377816 */ /* 0x000fe400000000ff */
[----:B------:R-:W-:Y:S02]  /*10f0*/  SHF.R.U32.HI R16, RZ, 0x9, R17 ;  /* 0x00000009ff107819 */ /* 0x000fe40000011611 */
[----:B------:R-:W-:Y:S02]  /*1100*/  SHF.R.U32.HI R17, RZ, 0x9, R18 ;  /* 0x00000009ff117819 */ /* 0x000fe40000011612 */
[----:B------:R-:W-:Y:S02]  /*1110*/  PRMT R22, R54, 0x7710, RZ ;  /* 0x0000771036167816 */ /* 0x000fe400000000ff */
[----:B------:R-:W-:Y:S01]  /*1120*/  SHF.R.U32.HI R18, RZ, 0x9, R23 ;  /* 0x00000009ff127819 */ /* 0x000fe20000011617 */
[----:B------:R-:W-:Y:S01]  /*1130*/  IMAD.MOV.U32 R23, RZ, RZ, R55 ;  /* 0x000000ffff177224 */ /* 0x000fe200078e0037 */
[----:B------:R-:W-:Y:S01]  /*1140*/  PRMT R54, R16, 0x9910, RZ ;  /* 0x0000991010367816 */ /* 0x000fe200000000ff */
[----:B------:R-:W-:Y:S01]  /*1150*/  IMAD.IADD R35, R35, 0x1, R22 ;  /* 0x0000000123237824 */ /* 0x000fe200078e0216 */
[----:B------:R-:W-:Y:S01]  /*1160*/  PRMT R55, R17, 0x9910, RZ ;  /* 0x0000991011377816 */ /* 0x000fe200000000ff */
[----:B------:R-:W-:Y:S01]  /*1170*/  IMAD R22, R23, 0x3, RZ ;  /* 0x0000000317167824 */ /* 0x000fe200078e02ff */
[----:B------:R-:W-:Y:S01]  /*1180*/  PRMT R56, R18, 0x9910, RZ ;  /* 0x0000991012387816 */ /* 0x000fe200000000ff */
[----:B------:R-:W-:Y:S01]  /*1190*/  IMAD.MOV.U32 R23, RZ, RZ, R54 ;  /* 0x000000ffff177224 */ /* 0x000fe200078e0036 */
[----:B------:R-:W-:Y:S01]  /*11a0*/  LOP3.LUT R49, R49, 0xffff, RZ, 0xc0, !PT ;  /* 0x0000ffff31317812 */ /* 0x000fe200078ec0ff */
[----:B------:R-:W-:Y:S01]  /*11b0*/  IMAD.MOV.U32 R54, RZ, RZ, R55 ;  /* 0x000000ffff367224 */ /* 0x000fe200078e0037 */
[----:B------:R-:W-:Y:S01]  /*11c0*/  LOP3.LUT R60, R60, 0xfffffffe, RZ, 0xc0, !PT ;  /* 0xfffffffe3c3c7812 */ /* 0x000fe200078ec0ff */
[----:B------:R-:W-:Y:S01]  /*11d0*/  IMAD.MOV.U32 R55, RZ, RZ, R56 ;  /* 0x000000ffff377224 */ /* 0x000fe200078e0038 */
[----:B------:R-:W-:Y:S01]  /*11e0*/  PRMT R56, R47, 0x9910, RZ ;  /* 0x000099102f387816 */ /* 0x000fe200000000ff */
[----:B------:R-:W-:Y:S01]  /*11f0*/  IMAD.MOV R57, RZ, RZ, -R22 ;  /* 0x000000ffff397224 */ /* 0x000fe200078e0a16 */
[----:B------:R-:W-:Y:S01]  /*1200*/  LOP3.LUT R51, R51, 0xffff, RZ, 0xc0, !PT ;  /* 0x0000ffff33337812 */ /* 0x000fe200078ec0ff */
[----:B------:R-:W-:Y:S01]  /*1210*/  IMAD R22, R23, 0x3, RZ ;  /* 0x0000000317167824 */ /* 0x000fe200078e02ff */
[----:B------:R-:W-:Y:S01]  /*1220*/  LOP3.LUT R52, R52, 0xffff, RZ, 0xc0, !PT ;  /* 0x0000ffff34347812 */ /* 0x000fe200078ec0ff */
[----:B------:R-:W-:Y:S01]  /*1230*/  IMAD R23, R54, 0x3, RZ ;  /* 0x0000000336177824 */ /* 0x000fe200078e02ff */
[----:B------:R-:W-:Y:S01]  /*1240*/  PRMT R57, R57, 0x7710, RZ ;  /* 0x0000771039397816 */ /* 0x000fe200000000ff */
[----:B------:R-:W-:Y:S01]  /*1250*/  IMAD R54, R55, 0x3, RZ ;  /* 0x0000000337367824 */ /* 0x000fe200078e02ff */
[----:B------:R-:W-:Y:S01]  /*1260*/  LOP3.LUT R53, R53, 0xffff, RZ, 0xc0, !PT ;  /* 0x0000ffff35357812 */ /* 0x000fe200078ec0ff */
[----:B------:R-:W-:Y:S01]  /*1270*/  IMAD.MOV R22, RZ, RZ, -R22 ;  /* 0x000000ffff167224 */ /* 0x000fe200078e0a16 */
[----:B------:R-:W-:Y:S01]  /*1280*/  LOP3.LUT R30, R30, 0xf, RZ, 0xc0, !PT ;  /* 0x0000000f1e1e7812 */ /* 0x000fe200078ec0ff */
[----:B------:R-:W-:Y:S01]  /*1290*/  IMAD.MOV R58, RZ, RZ, -R54 ;  /* 0x000000ffff3a7224 */ /* 0x000fe200078e0a36 */
[----:B------:R-:W-:Y:S01]  /*12a0*/  PRMT R32, R32, 0x9910, RZ ;  /* 0x0000991020207816 */ /* 0x000fe200000000ff */
[----:B------:R-:W-:Y:S01]  /*12b0*/  IMAD.MOV.U32 R55, RZ, RZ, R56 ;  /* 0x000000ffff377224 */ /* 0x000fe200078e0038 */
[----:B------:R-:W-:Y:S01]  /*12c0*/  PRMT R54, R22, 0x7710, RZ ;  /* 0x0000771016367816 */ /* 0x000fe200000000ff */
[----:B------:R-:W-:Y:S01]  /*12d0*/  IMAD.MOV R23, RZ, RZ, -R23 ;  /* 0x000000ffff177224 */ /* 0x000fe200078e0a17 */
[----:B------:R-:W-:Y:S01]  /*12e0*/  PRMT R58, R58, 0x7710, RZ ;  /* 0x000077103a3a7816 */ /* 0x000fe200000000ff */
[----:B------:R-:W-:Y:S01]  /*12f0*/  IMAD R22, R55, 0xab, RZ ;  /* 0x000000ab37167824 */ /* 0x000fe200078e02ff */
[----:B------:R-:W-:Y:S01]  /*1300*/  LOP3.LUT R34, R34, 0xffff, RZ, 0xc0, !PT ;  /* 0x0000ffff22227812 */ /* 0x000fe200078ec0ff */
[----:B------:R-:W-:Y:S01]  /*1310*/  IMAD.IADD R55, R21, 0x1, R54 ;  /* 0x0000000115377824 */ /* 0x000fe200078e0236 */
[----:B------:R-:W-:Y:S01]  /*1320*/  PRMT R23, R23, 0x7710, RZ ;  /* 0x0000771017177816 */ /* 0x000fe200000000ff */
[----:B------:R-:W-:Y:S01]  /*1330*/  IMAD.IADD R54, R19, 0x1, R58 ;  /* 0x0000000113367824 */ /* 0x000fe200078e023a */
[----:B------:R-:W-:Y:S01]  /*1340*/  LOP3.LUT R19, R22, 0xffff, RZ, 0xc0, !PT ;  /* 0x0000ffff16137812 */ /* 0x000fe200078ec0ff */
[----:B------:R-:W-:Y:S01]  /*1350*/  IMAD.IADD R36, R36, 0x1, R57 ;  /* 0x0000000124247824 */ /* 0x000fe200078e0239 */
[----:B------:R-:W-:Y:S01]  /*1360*/  PRMT R21, R45, 0x9910, RZ ;  /* 0x000099102d157816 */ /* 0x000fe200000000ff */
[----:B------:R-:W-:Y:S01]  /*1370*/  IMAD.IADD R56, R20, 0x1, R23 ;  /* 0x0000000114387824 */ /* 0x000fe200078e0217 */
[----:B------:R-:W-:-:S02]  /*1380*/  SHF.R.U32.HI R19, RZ, 0x9, R19 ;  /* 0x00000009ff137819 */ /* 0x000fc40000011613 */
[----:B------:R-:W-:Y:S01]  /*1390*/  PRMT R20, R46, 0x9910, RZ ;  /* 0x000099102e147816 */ /* 0x000fe200000000ff */
[----:B------:R-:W-:Y:S01]  /*13a0*/  IMAD R21, R21, 0xab, RZ ;  /* 0x000000ab15157824 */ /* 0x000fe200078e02ff */
[----:B------:R-:W-:Y:S02]  /*13b0*/  PRMT R23, R43, 0x9910, RZ ;  /* 0x000099102b177816 */ /* 0x000fe400000000ff */
[----:B------:R-:W-:Y:S01]  /*13c0*/  PRMT R57, R41, 0x9910, RZ ;  /* 0x0000991029397816 */ /* 0x000fe200000000ff */
[----:B------:R-:W-:Y:S01]  /*13d0*/  IMAD R20, R20, 0xab, RZ ;  /* 0x000000ab14147824 */ /* 0x000fe200078e02ff */
[----:B------:R-:W-:Y:S01]  /*13e0*/  PRMT R22, R19, 0x9910, RZ ;  /* 0x0000991013167816 */ /* 0x000fe200000000ff */
[----:B------:R-:W-:Y:S01]  /*13f0*/  IMAD R23, R23, 0xab, RZ ;  /* 0x000000ab17177824 */ /* 0x000fe200078e02ff */
[----:B------:R-:W-:Y:S01]  /*1400*/  LOP3.LUT R21, R21, 0xffff, RZ, 0xc0, !PT ;  /* 0x0000ffff15157812 */ /* 0x000fe200078ec0ff */
[----:B------:R-:W-:Y:S01]  /*1410*/  IMAD R57, R57, 0xab, RZ ;  /* 0x000000ab39397824 */ /* 0x000fe200078e02ff */
[----:B------:R-:W-:Y:S01]  /*1420*/  LOP3.LUT R20, R20, 0xffff, RZ, 0xc0, !PT ;  /* 0x0000ffff14147812 */ /* 0x000fe200078ec0ff */
[----:B------:R-:W-:Y:S01]  /*1430*/  IMAD R22, R22, 0x3, RZ ;  /* 0x0000000316167824 */ /* 0x000fe200078e02ff */
[----:B------:R-:W-:-:S02]  /*1440*/  LOP3.LUT R23, R23, 0xffff, RZ, 0xc0, !PT ;  /* 0x0000ffff17177812 */ /* 0x000fc400078ec0ff */
[----:B------:R-:W-:Y:S01]  /*1450*/  LOP3.LUT R57, R57, 0xffff, RZ, 0xc0, !PT ;  /* 0x0000ffff39397812 */ /* 0x000fe200078ec0ff */
[----:B------:R-:W-:Y:S01]  /*1460*/  IMAD.MOV R58, RZ, RZ, -R22 ;  /* 0x000000ffff3a7224 */ /* 0x000fe200078e0a16 */
[----:B------:R-:W-:Y:S02]  /*1470*/  SHF.R.U32.HI R21, RZ, 0x9, R21 ;  /* 0x00000009ff157819 */ /* 0x000fe40000011615 */
[----:B------:R-:W-:Y:S02]  /*1480*/  SHF.R.U32.HI R20, RZ, 0x9, R20 ;  /* 0x00000009ff147819 */ /* 0x000fe40000011614 */
[----:B------:R-:W-:Y:S02]  /*1490*/  SHF.R.U32.HI R22, RZ, 0x9, R23 ;  /* 0x00000009ff167819 */ /* 0x000fe40000011617 */
[----:B------:R-:W-:Y:S02]  /*14a0*/  SHF.R.U32.HI R23, RZ, 0x9, R57 ;  /* 0x00000009ff177819 */ /* 0x000fe40000011639 */
[----:B------:R-:W-:-:S02]  /*14b0*/  PRMT R58, R58, 0x7710, RZ ;  /* 0x000077103a3a7816 */ /* 0x000fc400000000ff */
[----:B------:R-:W-:Y:S02]  /*14c0*/  PRMT R59, R21, 0x9910, RZ ;  /* 0x00009910153b7816 */ /* 0x000fe400000000ff */
[----:B------:R-:W-:Y:S01]  /*14d0*/  PRMT R57, R20, 0x9910, RZ ;  /* 0x0000991014397816 */ /* 0x000fe200000000ff */
[----:B------:R-:W-:Y:S01]  /*14e0*/  IMAD.IADD R47, R47, 0x1, R58 ;  /* 0x000000012f2f7824 */ /* 0x000fe200078e023a */
[----:B------:R-:W-:Y:S01]  /*14f0*/  PRMT R61, R22, 0x9910, RZ ;  /* 0x00009910163d7816 */ /* 0x000fe200000000ff */
[----:B------:R-:W-:Y:S01]  /*1500*/  IMAD.MOV.U32 R58, RZ, RZ, R59 ;  /* 0x000000ffff3a7224 */ /* 0x000fe200078e003b */
[----:B------:R-:W-:Y:S01]  /*1510*/  PRMT R62, R23, 0x9910, RZ ;  /* 0x00009910173e7816 */ /* 0x000fe200000000ff */
[----:B------:R-:W-:Y:S01]  /*1520*/  IMAD R57, R57, 0x3, RZ ;  /* 0x0000000339397824 */ /* 0x000fe200078e02ff */
[----:B------:R-:W-:Y:S01]  /*1530*/  LOP3.LUT R55, R55, 0xff, RZ, 0xc0, !PT ;  /* 0x000000ff37377812 */ /* 0x000fe200078ec0ff */
[----:B------:R-:W-:Y:S01]  /*1540*/  IMAD.MOV.U32 R59, RZ, RZ, R61 ;  /* 0x000000ffff3b7224 */ /* 0x000fe200078e003d */
[----:B------:R-:W-:Y:S01]  /*1550*/  LOP3.LUT R56, R56, 0xff, RZ, 0xc0, !PT ;  /* 0x000000ff38387812 */ /* 0x000fe200078ec0ff */
[----:B------:R-:W-:Y:S01]  /*1560*/  IMAD.MOV.U32 R61, RZ, RZ, R62 ;  /* 0x000000ffff3d7224 */ /* 0x000fe200078e003e */
[----:B------:R-:W-:Y:S01]  /*1570*/  LOP3.LUT R54, R54, 0xff, RZ, 0xc0, !PT ;  /* 0x000000ff36367812 */ /* 0x000fe200078ec0ff */
[----:B------:R-:W-:Y:S01]  /*1580*/  IMAD.MOV R62, RZ, RZ, -R57 ;  /* 0x000000ffff3e7224 */ /* 0x000fe200078e0a39 */
[----:B------:R-:W-:Y:S01]  /*1590*/  LOP3.LUT R36, R36, 0xff, RZ, 0xc0, !PT ;  /* 0x000000ff24247812 */ /* 0x000fe200078ec0ff */
[----:B------:R-:W-:-:S02]  /*15a0*/  IMAD R57, R61, 0x3, RZ ;  /* 0x000000033d397824 */ /* 0x000fc400078e02ff */
[----:B------:R-:W-:Y:S01]  /*15b0*/  IMAD R58, R58, 0x3, RZ ;  /* 0x000000033a3a7824 */ /* 0x000fe200078e02ff */
[----:B------:R-:W-:Y:S01]  /*15c0*/  PRMT R61, R62, 0x7710, RZ ;  /* 0x000077103e3d7816 */ /* 0x000fe200000000ff */
[----:B------:R-:W-:Y:S02]  /*15d0*/  IMAD.MOV R57, RZ, RZ, -R57 ;  /* 0x000000ffff397224 */ /* 0x000fe400078e0a39 */
[----:B------:R-:W-:Y:S02]  /*15e0*/  IMAD.MOV R58, RZ, RZ, -R58 ;  /* 0x000000ffff3a7224 */ /* 0x000fe400078e0a3a */
[----:B------:R-:W-:Y:S01]  /*15f0*/  IMAD.IADD R46, R46, 0x1, R61 ;  /* 0x000000012e2e7824 */ /* 0x000fe200078e023d */
[----:B------:R-:W-:Y:S01]  /*1600*/  PRMT R64, R57, 0x7710, RZ ;  /* 0x0000771039407816 */ /* 0x000fe200000000ff */
[----:B------:R-:W-:Y:S01]  /*1610*/  IMAD R59, R59, 0x3, RZ ;  /* 0x000000033b3b7824 */ /* 0x000fe200078e02ff */
[----:B------:R-:W-:Y:S02]  /*1620*/  PRMT R58, R58, 0x7710, RZ ;  /* 0x000077103a3a7816 */ /* 0x000fe400000000ff */
[----:B------:R-:W-:Y:S01]  /*1630*/  PRMT R57, R24, 0x9910, RZ ;  /* 0x0000991018397816 */ /* 0x000fe200000000ff */
[----:B------:R-:W-:Y:S01]  /*1640*/  IMAD.MOV.U32 R24, RZ, RZ, R42 ;  /* 0x000000ffff187224 */ /* 0x000fe200078e002a */
[----:B------:R-:W-:Y:S01]  /*1650*/  PRMT R42, R38, 0x9910, RZ ;  /* 0x00009910262a7816 */ /* 0x000fe200000000ff */
[----:B------:R-:W-:Y:S01]  /*1660*/  IMAD.IADD R45, R45, 0x1, R58 ;  /* 0x000000012d2d7824 */ /* 0x000fe200078e023a */
[----:B------:R-:W-:Y:S01]  /*1670*/  PRMT R58, R40, 0x9910, RZ ;  /* 0x00009910283a7816 */ /* 0x000fe200000000ff */
[----:B------:R-:W-:-:S02]  /*1680*/  IMAD.MOV.U32 R38, RZ, RZ, R57 ;  /* 0x000000ffff267224 */ /* 0x000fc400078e0039 */
[----:B------:R-:W-:Y:S02]  /*1690*/  IMAD.MOV.U32 R40, RZ, RZ, R42 ;  /* 0x000000ffff287224 */ /* 0x000fe400078e002a */
[----:B------:R-:W-:Y:S02]  /*16a0*/  IMAD.MOV.U32 R42, RZ, RZ, R39 ;  /* 0x000000ffff2a7224 */ /* 0x000fe400078e0027 */
[----:B------:R-:W-:Y:S02]  /*16b0*/  IMAD R38, R38, 0x3, RZ ;  /* 0x0000000326267824 */ /* 0x000fe400078e02ff */
[----:B------:R-:W-:Y:S02]  /*16c0*/  IMAD R42, R42, 0x3, RZ ;  /* 0x000000032a2a7824 */ /* 0x000fe400078e02ff */
[----:B------:R-:W-:Y:S01]  /*16d0*/  IMAD R24, R24, 0x3, RZ ;  /* 0x0000000318187824 */ /* 0x000fe200078e02ff */
[----:B------:R-:W-:Y:S01]  /*16e0*/  LOP3.LUT R38, R38, 0xffff, RZ, 0xc0, !PT ;  /* 0x0000ffff26267812 */ /* 0x000fe200078ec0ff */
[----:B------:R-:W-:Y:S01]  /*16f0*/  IMAD R40, R40, 0x3, RZ ;  /* 0x0000000328287824 */ /* 0x000fe200078e02ff */
[----:B------:R-:W-:Y:S01]  /*1700*/  LOP3.LUT R42, R42, 0xffff, RZ, 0xc0, !PT ;  /* 0x0000ffff2a2a7812 */ /* 0x000fe200078ec0ff */
[----:B------:R-:W-:Y:S01]  /*1710*/  IMAD.MOV R59, RZ, RZ, -R59 ;  /* 0x000000ffff3b7224 */ /* 0x000fe200078e0a3b */
[----:B------:R-:W-:Y:S01]  /*1720*/  LOP3.LUT R39, R24, 0xffff, RZ, 0xc0, !PT ;  /* 0x0000ffff18277812 */ /* 0x000fe200078ec0ff */
[----:B------:R-:W-:Y:S01]  /*1730*/  IMAD.IADD R25, R25, 0x1, R38 ;  /* 0x0000000119197824 */ /* 0x000fe200078e0226 */
[----:B------:R-:W-:Y:S01]  /*1740*/  LOP3.LUT R38, R47, 0xff, RZ, 0xc0, !PT ;  /* 0x000000ff2f267812 */ /* 0x000fe200078ec0ff */
[----:B------:R-:W-:Y:S01]  /*1750*/  IMAD.IADD R27, R27, 0x1, R42 ;  /* 0x000000011b1b7824 */ /* 0x000fe200078e022a */
[----:B------:R-:W-:Y:S01]  /*1760*/  LOP3.LUT R42, R37, 0xffff, RZ, 0xc0, !PT ;  /* 0x0000ffff252a7812 */ /* 0x000fe200078ec0ff */
[----:B------:R-:W-:Y:S01]  /*1770*/  IMAD.IADD R24, R44, 0x1, R39 ;  /* 0x000000012c187824 */ /* 0x000fe200078e0227 */
[----:B------:R-:W-:Y:S01]  /*1780*/  LOP3.LUT R39, R40, 0xffff, RZ, 0xc0, !PT ;  /* 0x0000ffff28277812 */ /* 0x000fe200078ec0ff */
[----:B------:R-:W-:Y:S01]  /*1790*/  IMAD.MOV.U32 R57, RZ, RZ, R58 ;  /* 0x000000ffff397224 */ /* 0x000fe200078e003a */
[----:B------:R-:W-:Y:S01]  /*17a0*/  LOP3.LUT P0, RZ, R42, UR4, RZ, 0xfc, !PT ;  /* 0x000000042aff7c12 */ /* 0x000fe2000f80fcff */
[----:B------:R-:W-:Y:S01]  /*17b0*/  IMAD.IADD R41, R41, 0x1, R64 ;  /* 0x0000000129297824 */ /* 0x000fe200078e0240 */
[----:B------:R-:W-:Y:S01]  /*17c0*/  LOP3.LUT R40, R45, 0xff, RZ, 0xc0, !PT ;  /* 0x000000ff2d287812 */ /* 0x000fe200078ec0ff */
[----:B------:R-:W-:Y:S01]  /*17d0*/  IMAD.IADD R26, R26, 0x1, R39 ;  /* 0x000000011a1a7824 */ /* 0x000fe200078e0227 */
[----:B------:R-:W-:Y:S01]  /*17e0*/  ISETP.EQ.OR P3, PT, R29, 0xe, !P0 ;  /* 0x0000000e1d00780c */ /* 0x000fe20004762670 */
[----:B------:R-:W-:Y:S01]  /*17f0*/  IMAD R57, R57, 0x3, RZ ;  /* 0x0000000339397824 */ /* 0x000fe200078e02ff */
[----:B------:R-:W-:Y:S01]  /*1800*/  LOP3.LUT P0, RZ, R48, UR4, RZ, 0xfc, !PT ;  /* 0x0000000430ff7c12 */ /* 0x000fe2000f80fcff */
[----:B------:R-:W-:Y:S01]  /*1810*/  VIADD R37, R31, UR4 ;  /* 0x000000041f257c36 */ /* 0x000fe20008000000 */
[----:B------:R-:W-:Y:S01]  /*1820*/  LOP3.LUT R39, R46, 0xff, RZ, 0xc0, !PT ;  /* 0x000000ff2e277812 */ /* 0x000fe200078ec0ff */
[----:B------:R-:W-:Y:S01]  /*1830*/  VIADD R42, R42, UR4 ;  /* 0x000000042a2a7c36 */ /* 0x000fe20008000000 */
[----:B------:R-:W-:Y:S01]  /*1840*/  ISETP.EQ.OR P2, PT, R29, 0xd, !P0 ;  /* 0x0000000d1d00780c */ /* 0x000fe20004742670 */
[C---:B------:R-:W-:Y:S01]  /*1850*/  VIADD R44, R49.reuse, UR4 ;  /* 0x00000004312c7c36 */ /* 0x040fe20008000000 */
[----:B------:R-:W-:Y:S01]  /*1860*/  LOP3.LUT P0, RZ, R49, UR4, RZ, 0xfc, !PT ;  /* 0x0000000431ff7c12 */ /* 0x000fe2000f80fcff */
[----:B------:R-:W-:Y:S01]  /*1870*/  VIADD R45, R51, UR4 ;  /* 0x00000004332d7c36 */ /* 0x000fe20008000000 */
[----:B------:R-:W-:Y:S01]  /*1880*/  PRMT R62, R59, 0x7710, RZ ;  /* 0x000077103b3e7816 */ /* 0x000fe200000000ff */
[----:B------:R-:W-:Y:S01]  /*1890*/  VIADD R46, R52, UR4 ;  /* 0x00000004342e7c36 */ /* 0x000fe20008000000 */
[----:B------:R-:W-:Y:S01]  /*18a0*/  LOP3.LUT R57, R57, 0xffff, RZ, 0xc0, !PT ;  /* 0x0000ffff39397812 */ /* 0x000fe200078ec0ff */
[----:B------:R-:W-:Y:S01]  /*18b0*/  VIADD R47, R53, UR4 ;  /* 0x00000004352f7c36 */ /* 0x000fe20008000000 */
[----:B------:R-:W-:Y:S01]  /*18c0*/  @P3 LOP3.LUT R60, R60, 0x1, RZ, 0xfc, !PT ;  /* 0x000000013c3c3812 */ /* 0x000fe200078efcff */
[----:B------:R-:W-:Y:S01]  /*18d0*/  IMAD.IADD R43, R43, 0x1, R62 ;  /* 0x000000012b2b7824 */ /* 0x000fe200078e023e */
[----:B------:R-:W-:Y:S01]  /*18e0*/  ISETP.EQ.OR P3, PT, R29, 0xc, !P0 ;  /* 0x0000000c1d00780c */ /* 0x000fe20004762670 */
[----:B------:R-:W-:Y:S01]  /*18f0*/  IMAD.IADD R28, R28, 0x1, R57 ;  /* 0x000000011c1c7824 */ /* 0x000fe200078e0239 */
[----:B------:R-:W-:Y:S01]  /*1900*/  LOP3.LUT P0, RZ, R51, UR4, RZ, 0xfc, !PT ;  /* 0x0000000433ff7c12 */ /* 0x000fe2000f80fcff */
[----:B------:R-:W-:Y:S01]  /*1910*/  VIADD R51, R55, UR4 ;  /* 0x0000000437337c36 */ /* 0x000fe20008000000 */
[----:B------:R-:W-:Y:S01]  /*1920*/  LOP3.LUT R60, R60, 0xfffeffff, RZ, 0xc0, !PT ;  /* 0xfffeffff3c3c7812 */ /* 0x000fe200078ec0ff */
[----:B------:R-:W-:Y:S01]  /*1930*/  VIADD R49, R36, UR4 ;  /* 0x0000000424317c36 */ /* 0x000fe20008000000 */
[----:B------:R-:W-:-:S02]  /*1940*/  ISETP.EQ.OR P4, PT, R29, 0xb, !P0 ;  /* 0x0000000b1d00780c */ /* 0x000fc40004782670 */
[----:B------:R-:W-:Y:S01]  /*1950*/  LOP3.LUT P0, RZ, R52, UR4, RZ, 0xfc, !PT ;  /* 0x0000000434ff7c12 */ /* 0x000fe2000f80fcff */
[----:B------:R-:W-:Y:S01]  /*1960*/  VIADD R52, R56, UR4 ;  /* 0x0000000438347c36 */ /* 0x000fe20008000000 */
[----:B------:R-:W-:Y:S01]  /*1970*/  LOP3.LUT R57, R43, 0xff, RZ, 0xc0, !PT ;  /* 0x000000ff2b397812 */ /* 0x000fe200078ec0ff */
[----:B------:R-:W-:Y:S01]  /*1980*/  VIADD R43, R48, UR4 ;  /* 0x00000004302b7c36 */ /* 0x000fe20008000000 */
[----:B------:R-:W-:Y:S02]  /*1990*/  ISETP.EQ.OR P5, PT, R29, 0xa, !P0 ;  /* 0x0000000a1d00780c */ /* 0x000fe400047a2670 */
[----:B------:R-:W-:Y:S01]  /*19a0*/  LOP3.LUT P0, RZ, R53, UR4, RZ, 0xfc, !PT ;  /* 0x0000000435ff7c12 */ /* 0x000fe2000f80fcff */
[----:B------:R-:W-:Y:S01]  /*19b0*/  VIADD R53, R54, UR4 ;  /* 0x0000000436357c36 */ /* 0x000fe20008000000 */
[----:B------:R-:W-:Y:S02]  /*19c0*/  LOP3.LUT R41, R41, 0xff, RZ, 0xc0, !PT ;  /* 0x000000ff29297812 */ /* 0x000fe400078ec0ff */
[----:B------:R-:W-:-:S02]  /*19d0*/  ISETP.EQ.OR P6, PT, R29, 0x9, !P0 ;  /* 0x000000091d00780c */ /* 0x000fc400047c2670 */
[----:B------:R-:W-:Y:S01]  /*19e0*/  LOP3.LUT P0, RZ, R55, UR4, RZ, 0xfc, !PT ;  /* 0x0000000437ff7c12 */ /* 0x000fe2000f80fcff */
[----:B------:R-:W-:Y:S01]  /*19f0*/  VIADD R58, R41, UR4 ;  /* 0x00000004293a7c36 */ /* 0x000fe20008000000 */
[----:B------:R-:W-:Y:S01]  /*1a00*/  ISETP.GT.U32.OR P1, PT, R37, 0xe, P1 ;  /* 0x0000000e2500780c */ /* 0x000fe20000f24470 */
[----:B------:R-:W-:Y:S01]  /*1a10*/  VIADD R55, R39, UR4 ;  /* 0x0000000427377c36 */ /* 0x000fe20008000000 */
[----:B------:R-:W-:Y:S02]  /*1a20*/  ISETP.EQ.OR P0, PT, R29, 0x7, !P0 ;  /* 0x000000071d00780c */ /* 0x000fe40004702670 */
[----:B------:R-:W-:Y:S02]  /*1a30*/  ISETP.EQ.OR P1, PT, R30, 0x2, P1 ;  /* 0x000000021e00780c */ /* 0x000fe40000f22670 */
[C---:B------:R-:W-:Y:S01]  /*1a40*/  ISETP.GT.U32.OR P2, PT, R43.reuse, 0xe, P2 ;  /* 0x0000000e2b00780c */ /* 0x040fe20001744470 */
[----:B------:R-:W-:Y:S01]  /*1a50*/  IMAD R43, R43, 0xe, RZ ;  /* 0x0000000e2b2b7824 */ /* 0x000fe200078e02ff */
        /* <DEDUP_REMOVED lines=8> */
[----:B------:R-:W-:-:S02]  /*1ae0*/  @P0 LOP3.LUT R60, R60, 0x10000, RZ, 0xfc, !PT ;  /* 0x000100003c3c0812 */ /* 0x000fc400078efcff */
[----:B------:R-:W-:Y:S01]  /*1af0*/  LOP3.LUT P0, RZ, R56, UR4, RZ, 0xfc, !PT ;  /* 0x0000000438ff7c12 */ /* 0x000fe2000f80fcff */
[----:B------:R-:W-:Y:S01]  /*1b00*/  VIADD R56, R40, UR4 ;  /* 0x0000000428387c36 */ /* 0x000fe20008000000 */
[----:B------:R-:W-:Y:S02]  /*1b10*/  LOP3.LUT R60, R60, 0xffff7fff, RZ, 0xc0, !PT ;  /* 0xffff7fff3c3c7812 */ /* 0x000fe400078ec0ff */
[----:B------:R-:W-:-:S13]  /*1b20*/  ISETP.EQ.OR P0, PT, R29, 0x6, !P0 ;  /* 0x000000061d00780c */ /* 0x000fda0004702670 */
[----:B------:R-:W-:Y:S02]  /*1b30*/  @P0 LOP3.LUT R60, R60, 0x8000, RZ, 0xfc, !PT ;  /* 0x000080003c3c0812 */ /* 0x000fe400078efcff */
[----:B------:R-:W-:Y:S01]  /*1b40*/  LOP3.LUT P0, RZ, R54, UR4, RZ, 0xfc, !PT ;  /* 0x0000000436ff7c12 */ /* 0x000fe2000f80fcff */
[----:B------:R-:W-:Y:S01]  /*1b50*/  VIADD R54, R38, UR4 ;  /* 0x0000000426367c36 */ /* 0x000fe20008000000 */
[----:B------:R-:W-:Y:S02]  /*1b60*/  LOP3.LUT R60, R60, 0xffffbfff, RZ, 0xc0, !PT ;  /* 0xffffbfff3c3c7812 */ /* 0x000fe400078ec0ff */
[----:B------:R-:W-:-:S13]  /*1b70*/  ISETP.EQ.OR P0, PT, R29, 0x5, !P0 ;  /* 0x000000051d00780c */ /* 0x000fda0004702670 */
[----:B------:R-:W-:Y:S02]  /*1b80*/  @P0 LOP3.LUT R60, R60, 0x4000, RZ, 0xfc, !PT ;  /* 0x000040003c3c0812 */ /* 0x000fe400078efcff */
[----:B------:R-:W-:Y:S02]  /*1b90*/  LOP3.LUT P0, RZ, R38, UR4, RZ, 0xfc, !PT ;  /* 0x0000000426ff7c12 */ /* 0x000fe4000f80fcff */
        /* <DEDUP_REMOVED lines=11> */
[C---:B------:R-:W-:Y:S01]  /*1c50*/  LOP3.LUT P0, RZ, R57.reuse, UR4, RZ, 0xfc, !PT ;  /* 0x0000000439ff7c12 */ /* 0x040fe2000f80fcff */
[----:B------:R-:W-:Y:S01]  /*1c60*/  VIADD R57, R57, UR4 ;  /* 0x0000000439397c36 */ /* 0x000fe20008000000 */
[----:B------:R-:W-:Y:S02]  /*1c70*/  LOP3.LUT R60, R60, 0xffffefff, RZ, 0xc0, !PT ;  /* 0xffffefff3c3c7812 */ /* 0x000fe400078ec0ff */
[----:B------:R-:W-:-:S13]  /*1c80*/  ISETP.EQ.OR P0, PT, R29, 0xf, !P0 ;  /* 0x0000000f1d00780c */ /* 0x000fda0004702670 */
[----:B------:R-:W-:Y:S02]  /*1c90*/  @P0 LOP3.LUT R60, R60, 0x1000, RZ, 0xfc, !PT ;  /* 0x000010003c3c0812 */ /* 0x000fe400078efcff */
[----:B------:R-:W-:Y:S02]  /*1ca0*/  LOP3.LUT P0, RZ, R41, UR4, RZ, 0xfc, !PT ;  /* 0x0000000429ff7c12 */ /* 0x000fe4000f80fcff */
[----:B------:R-:W-:Y:S02]  /*1cb0*/  LOP3.LUT R60, R60, 0xffffdfff, RZ, 0xc0, !PT ;  /* 0xffffdfff3c3c7812 */ /* 0x000fe400078ec0ff */
[----:B------:R-:W-:-:S13]  /*1cc0*/  ISETP.EQ.OR P0, PT, R29, 0xe, !P0 ;  /* 0x0000000e1d00780c */ /* 0x000fda0004702670 */
[----:B------:R-:W-:-:S04]  /*1cd0*/  @P0 LOP3.LUT R60, R60, 0x2000, RZ, 0xfc, !PT ;  /* 0x000020003c3c0812 */ /* 0x000fc800078efcff */
[C---:B------:R-:W-:Y:S02]  /*1ce0*/  LOP3.LUT P0, RZ, R60.reuse, 0x1, RZ, 0xc0, !PT ;  /* 0x000000013cff7812 */ /* 0x040fe4000780c0ff */
[----:B------:R-:W-:Y:S02]  /*1cf0*/  LOP3.LUT R60, R60, 0xfffffffb, RZ, 0xc0, !PT ;  /* 0xfffffffb3c3c7812 */ /* 0x000fe400078ec0ff */
[C---:B------:R-:W-:Y:S01]  /*1d00*/  ISETP.GT.U32.OR P0, PT, R42.reuse, 0xe, P0 ;  /* 0x0000000e2a00780c */ /* 0x040fe20000704470 */
[----:B------:R-:W-:Y:S01]  /*1d10*/  IMAD R42, R42, 0xe, RZ ;  /* 0x0000000e2a2a7824 */ /* 0x000fe200078e02ff */
[----:B------:R-:W-:Y:S02]  /*1d20*/  @P1 LOP3.LUT R60, R60, 0x4, RZ, 0xfc, !PT ;  /* 0x000000043c3c1812 */ /* 0x000fe400078efcff */
[----:B------:R-:W-:Y:S02]  /*1d30*/  ISETP.EQ.OR P1, PT, R30, 0x3, P0 ;  /* 0x000000031e00780c */ /* 0x000fe40000722670 */
[----:B------:R-:W-:-:S02]  /*1d40*/  LOP3.LUT R60, R60, 0xfffffffd, RZ, 0xc0, !PT ;  /* 0xfffffffd3c3c7812 */ /* 0x000fc400078ec0ff */
[C---:B------:R-:W-:Y:S02]  /*1d50*/  ISETP.EQ.OR P0, PT, R30.reuse, 0x4, P2 ;  /* 0x000000041e00780c */ /* 0x040fe40001702670 */
[C---:B------:R-:W-:Y:S02]  /*1d60*/  ISETP.EQ.OR P2, PT, R30.reuse, 0x6, P4 ;  /* 0x000000061e00780c */ /* 0x040fe40002742670 */
[----:B------:R-:W-:Y:S02]  /*1d70*/  P2R R41, PR, RZ, 0x1 ;  /* 0x00000001ff297803 */ /* 0x000fe40000000000 */
[----:B------:R-:W-:Y:S02]  /*1d80*/  ISETP.EQ.OR P4, PT, R30, 0x8, P6 ;  /* 0x000000081e00780c */ /* 0x000fe40003782670 */
[----:B------:R-:W-:Y:S02]  /*1d90*/  P2R R39, PR, RZ, 0x4 ;  /* 0x00000004ff277803 */ /* 0x000fe40000000000 */
[----:B------:R-:W-:-:S02]  /*1da0*/  @P1 LOP3.LUT R60, R60, 0x2, RZ, 0xfc, !PT ;  /* 0x000000023c3c1812 */ /* 0x000fc400078efcff */
[----:B------:R-:W-:Y:S02]  /*1db0*/  ISETP.EQ.OR P1, PT, R30, 0x5, P3 ;  /* 0x000000051e00780c */ /* 0x000fe40001f22670 */
[----:B------:R-:W-:Y:S02]  /*1dc0*/  LOP3.LUT P0, RZ, R60, 0x2000, RZ, 0xc0, !PT ;  /* 0x000020003cff7812 */ /* 0x000fe4000780c0ff */
[----:B------:R-:W-:Y:S02]  /*1dd0*/  ISETP.EQ.OR P3, PT, R30, 0x7, P5 ;  /* 0x000000071e00780c */ /* 0x000fe40002f62670 */
[----:B------:R-:W-:Y:S02]  /*1de0*/  P2R R29, PR, RZ, 0x1 ;  /* 0x00000001ff1d7803 */ /* 0x000fe40000000000 */
[----:B------:R-:W-:Y:S02]  /*1df0*/  LOP3.LUT P0, RZ, R60, 0x10000, RZ, 0xc0, !PT ;  /* 0x000100003cff7812 */ /* 0x000fe4000780c0ff */
[----:B------:R-:W-:-:S02]  /*1e00*/  P2R R40, PR, RZ, 0x2 ;  /* 0x00000002ff287803 */ /* 0x000fc40000000000 */
[C---:B------:R-:W-:Y:S01]  /*1e10*/  ISETP.GT.U32.OR P0, PT, R51.reuse, 0xe, P0 ;  /* 0x0000000e3300780c */ /* 0x040fe20000704470 */
[----:B------:R-:W-:Y:S01]  /*1e20*/  IMAD R51, R51, 0xe, RZ ;  /* 0x0000000e33337824 */ /* 0x000fe200078e02ff */
[----:B------:R-:W-:Y:S02]  /*1e30*/  P2R R38, PR, RZ, 0x8 ;  /* 0x00000008ff267803 */ /* 0x000fe40000000000 */
[----:B------:R-:W-:Y:S02]  /*1e40*/  P2R R31, PR, RZ, 0x10 ;  /* 0x00000010ff1f7803 */ /* 0x000fe40000000000 */
[C---:B------:R-:W-:Y:S02]  /*1e50*/  LOP3.LUT P1, RZ, R60.reuse, 0x1000, RZ, 0xc0, !PT ;  /* 0x000010003cff7812 */ /* 0x040fe4000782c0ff */
[C---:B------:R-:W-:Y:S02]  /*1e60*/  LOP3.LUT P2, RZ, R60.reuse, 0x800, RZ, 0xc0, !PT ;  /* 0x000008003cff7812 */ /* 0x040fe4000784c0ff */
[----:B------:R-:W-:-:S02]  /*1e70*/  LOP3.LUT P5, RZ, R60, 0x4000, RZ, 0xc0, !PT ;  /* 0x000040003cff7812 */ /* 0x000fc400078ac0ff */
[C---:B------:R-:W-:Y:S02]  /*1e80*/  LOP3.LUT P3, RZ, R60.reuse, 0x400, RZ, 0xc0, !PT ;  /* 0x000004003cff7812 */ /* 0x040fe4000786c0ff */
[C---:B------:R-:W-:Y:S02]  /*1e90*/  LOP3.LUT P6, RZ, R60.reuse, 0x8000, RZ, 0xc0, !PT ;  /* 0x000080003cff7812 */ /* 0x040fe400078cc0ff */
[C---:B------:R-:W-:Y:S02]  /*1ea0*/  LOP3.LUT P4, RZ, R60.reuse, 0x8, RZ, 0xc0, !PT ;  /* 0x000000083cff7812 */ /* 0x040fe4000788c0ff */
[----:B------:R-:W-:Y:S02]  /*1eb0*/  LOP3.LUT R60, R60, 0xfffffffe, RZ, 0xc0, !PT ;  /* 0xfffffffe3c3c7812 */ /* 0x000fe400078ec0ff */
[C---:B------:R-:W-:Y:S01]  /*1ec0*/  ISETP.GT.U32.OR P6, PT, R52.reuse, 0xe, P6 ;  /* 0x0000000e3400780c */ /* 0x040fe200037c4470 */
[----:B------:R-:W-:Y:S01]  /*1ed0*/  IMAD R52, R52, 0xe, RZ ;  /* 0x0000000e34347824 */ /* 0x000fe200078e02ff */
[----:B------:R-:W-:-:S02]  /*1ee0*/  @P0 LOP3.LUT R60, R60, 0x1, RZ, 0xfc, !PT ;  /* 0x000000013c3c0812 */ /* 0x000fc400078efcff */
[----:B------:R-:W-:Y:S02]  /*1ef0*/  ISETP.NE.AND P0, PT, R29, RZ, PT ;  /* 0x000000ff1d00720c */ /* 0x000fe40003f05270 */
[----:B------:R-:W-:Y:S02]  /*1f00*/  P2R R29, PR, RZ, 0x40 ;  /* 0x00000040ff1d7803 */ /* 0x000fe40000000000 */
[C---:B------:R-:W-:Y:S02]  /*1f10*/  LOP3.LUT P6, RZ, R60.reuse, 0x1, RZ, 0xc0, !PT ;  /* 0x000000013cff7812 */ /* 0x040fe400078cc0ff */
[----:B------:R-:W-:Y:S02]  /*1f20*/  LOP3.LUT R60, R60, 0xffdfffff, RZ, 0xc0, !PT ;  /* 0xffdfffff3c3c7812 */ /* 0x000fe400078ec0ff */
        /* <DEDUP_REMOVED lines=14> */
[----:B------:R-:W-:Y:S01]  /*2010*/  ISETP.NE.AND P6, PT, R29, RZ, PT ;  /* 0x000000ff1d00720c */ /* 0x000fe20003fc5270 */
[----:B------:R-:W-:Y:S01]  /*2020*/  IMAD.MOV.U32 R29, RZ, RZ, RZ ;  /* 0x000000ffff1d7224 */ /* 0x000fe200078e00ff */
[----:B------:R-:W-:Y:S02]  /*2030*/  LOP3.LUT R60, R60, 0xffefffff, RZ, 0xc0, !PT ;  /* 0xffefffff3c3c7812 */ /* 0x000fe400078ec0ff */
[----:B------:R-:W-:-:S13]  /*2040*/  ISETP.EQ.OR P6, PT, R30, 0xb, P6 ;  /* 0x0000000b1e00780c */ /* 0x000fda00037c2670 */
[----:B------:R-:W-:Y:S02]  /*2050*/  @P6 LOP3.LUT R60, R60, 0x100000, RZ, 0xfc, !PT ;  /* 0x001000003c3c6812 */ /* 0x000fe400078efcff */
[C---:B------:R-:W-:Y:S02]  /*2060*/  ISETP.EQ.OR P6, PT, R30.reuse, 0xc, P5 ;  /* 0x0000000c1e00780c */ /* 0x040fe40002fc2670 */
[----:B------:R-:W-:Y:S02]  /*2070*/  ISETP.EQ.OR P5, PT, R30, 0xd, P4 ;  /* 0x0000000d1e00780c */ /* 0x000fe400027a2670 */
[----:B------:R-:W-:Y:S02]  /*2080*/  LOP3.LUT R60, R60, 0xfffeffff, RZ, 0xc0, !PT ;  /* 0xfffeffff3c3c7812 */ /* 0x000fe400078ec0ff */
[----:B------:R-:W-:-:S07]  /*2090*/  ISETP.NE.AND P4, PT, R31, RZ, PT ;  /* 0x000000ff1f00720c */ /* 0x000fce0003f85270 */
[----:B------:R-:W-:Y:S02]  /*20a0*/  @P6 LOP3.LUT R60, R60, 0x10000, RZ, 0xfc, !PT ;  /* 0x000100003c3c6812 */ /* 0x000fe400078efcff */
[----:B------:R-:W-:Y:S02]  /*20b0*/  ISETP.EQ.OR P6, PT, R30, 0xe, P3 ;  /* 0x0000000e1e00780c */ /* 0x000fe40001fc2670 */
[----:B------:R-:W-:Y:S02]  /*20c0*/  LOP3.LUT R60, R60, 0xffff7fff, RZ, 0xc0, !PT ;  /* 0xffff7fff3c3c7812 */ /* 0x000fe400078ec0ff */
[----:B------:R-:W-:Y:S02]  /*20d0*/  ISETP.NE.AND P3, PT, R38, RZ, PT ;  /* 0x000000ff2600720c */ /* 0x000fe40003f65270 */
[----:B------:R-:W-:Y:S02]  /*20e0*/  @P5 LOP3.LUT R60, R60, 0x8000, RZ, 0xfc, !PT ;  /* 0x000080003c3c5812 */ /* 0x000fe400078efcff */
[----:B------:R-:W-:-:S02]  /*20f0*/  ISETP.EQ.OR P5, PT, R30, 0xf, P2 ;  /* 0x0000000f1e00780c */ /* 0x000fc400017a2670 */
[----:B------:R-:W-:Y:S02]  /*2100*/  LOP3.LUT R60, R60, 0xffffbfff, RZ, 0xc0, !PT ;  /* 0xffffbfff3c3c7812 */ /* 0x000fe400078ec0ff */
[----:B------:R-:W-:Y:S02]  /*2110*/  ISETP.NE.AND P2, PT, R39, RZ, PT ;  /* 0x000000ff2700720c */ /* 0x000fe40003f45270 */
[----:B------:R-:W-:Y:S02]  /*2120*/  @P6 LOP3.LUT R60, R60, 0x4000, RZ, 0xfc, !PT ;  /* 0x000040003c3c6812 */ /* 0x000fe400078efcff */
[----:B------:R-:W-:Y:S02]  /*2130*/  ISETP.EQ.OR P6, PT, R30, 0x2, P1 ;  /* 0x000000021e00780c */ /* 0x000fe40000fc2670 */
[----:B------:R-:W-:Y:S02]  /*2140*/  LOP3.LUT R60, R60, 0xffffdfff, RZ, 0xc0, !PT ;  /* 0xffffdfff3c3c7812 */ /* 0x000fe400078ec0ff */
[----:B------:R-:W-:Y:S01]  /*2150*/  PRMT R39, R33, 0x9910, RZ ;  /* 0x0000991021277816 */ /* 0x000fe200000000ff */
[----:B------:R-:W-:Y:S01]  /*2160*/  IMAD.MOV.U32 R33, RZ, RZ, R32 ;  /* 0x000000ffff217224 */ /* 0x000fe200078e0020 */
[----:B------:R-:W-:Y:S01]  /*2170*/  @P5 LOP3.LUT R60, R60, 0x2000, RZ, 0xfc, !PT ;  /* 0x000020003c3c5812 */ /* 0x000fe200078efcff */
[----:B------:R-:W-:Y:S01]  /*2180*/  VIADD R32, R34, UR4 ;  /* 0x0000000422207c36 */ /* 0x000fe20008000000 */
[----:B------:R-:W-:-:S02]  /*2190*/  ISETP.EQ.OR P5, PT, R30, 0x3, P0 ;  /* 0x000000031e00780c */ /* 0x000fc400007a2670 */
[----:B------:R-:W-:Y:S02]  /*21a0*/  CS2R R30, SRZ ;  /* 0x00000000001e7805 */ /* 0x000fe4000001ff00 */
[----:B------:R-:W-:Y:S01]  /*21b0*/  LOP3.LUT R60, R60, 0xffffefff, RZ, 0xc0, !PT ;  /* 0xffffefff3c3c7812 */ /* 0x000fe200078ec0ff */
[----:B------:R-:W-:Y:S01]  /*21c0*/  IMAD R33, R33, 0x3, RZ ;  /* 0x0000000321217824 */ /* 0x000fe200078e02ff */
[----:B------:R-:W-:Y:S01]  /*21d0*/  LOP3.LUT R38, R35, 0xffff, RZ, 0xc0, !PT ;  /* 0x0000ffff23267812 */ /* 0x000fe200078ec0ff */
[----:B------:R-:W-:Y:S01]  /*21e0*/  IMAD.MOV.U32 R35, RZ, RZ, R39 ;  /* 0x000000ffff237224 */ /* 0x000fe200078e0027 */
[----:B------:R-:W-:Y:S02]  /*21f0*/  @P6 LOP3.LUT R60, R60, 0x1000, RZ, 0xfc, !PT ;  /* 0x000010003c3c6812 */ /* 0x000fe400078efcff */
[----:B------:R-:W-:Y:S01]  /*2200*/  ISETP.NE.AND P1, PT, R40, RZ, PT ;  /* 0x000000ff2800720c */ /* 0x000fe20003f25270 */
[----:B------:R-:W-:Y:S01]  /*2210*/  VIADD R48, R38, UR4 ;  /* 0x0000000426307c36 */ /* 0x000fe20008000000 */
[----:B------:R-:W-:-:S02]  /*2220*/  LOP3.LUT R60, R60, 0xfffff7ff, RZ, 0xc0, !PT ;  /* 0xfffff7ff3c3c7812 */ /* 0x000fc400078ec0ff */
[----:B------:R-:W-:Y:S02]  /*2230*/  ISETP.NE.AND P0, PT, R41, RZ, PT ;  /* 0x000000ff2900720c */ /* 0x000fe40003f05270 */
[----:B------:R-:W-:Y:S02]  /*2240*/  @P5 LOP3.LUT R60, R60, 0x800, RZ, 0xfc, !PT ;  /* 0x000008003c3c5812 */ /* 0x000fe400078efcff */
[----:B------:R-:W-:Y:S01]  /*2250*/  LOP3.LUT P5, RZ, R34, UR4, RZ, 0xfc, !PT ;  /* 0x0000000422ff7c12 */ /* 0x000fe2000f8afcff */
[----:B------:R-:W-:Y:S01]  /*2260*/  IMAD R34, R35, 0x3, RZ ;  /* 0x0000000323227824 */ /* 0x000fe200078e02ff */
[----:B------:R-:W-:Y:S01]  /*2270*/  LOP3.LUT R60, R60, 0xfff7ffff, RZ, 0xc0, !PT ;  /* 0xfff7ffff3c3c7812 */ /* 0x000fe200078ec0ff */
[----:B------:R-:W-:Y:S01]  /*2280*/  IMAD R35, R37, 0xe, RZ ;  /* 0x0000000e25237824 */ /* 0x000fe200078e02ff */
[C---:B------:R-:W-:Y:S01]  /*2290*/  ISETP.LT.U32.AND P5, PT, R32.reuse, 0xf, P5 ;  /* 0x0000000f2000780c */ /* 0x040fe20002fa1070 */
[----:B------:R-:W-:-:S12]  /*22a0*/  IMAD R32, R32, 0xe, RZ ;  /* 0x0000000e20207824 */ /* 0x000fd800078e02ff */
[----:B------:R-:W-:Y:S02]  /*22b0*/  @P5 LOP3.LUT R60, R60, 0x80000, RZ, 0xfc, !PT ;  /* 0x000800003c3c5812 */ /* 0x000fe400078efcff */
[----:B------:R-:W-:Y:S02]  /*22c0*/  LOP3.LUT P5, RZ, R38, UR4, RZ, 0xfc, !PT ;  /* 0x0000000426ff7c12 */ /* 0x000fe4000f8afcff */
[----:B------:R-:W-:Y:S02]  /*22d0*/  LOP3.LUT R60, R60, 0xfffbffff, RZ, 0xc0, !PT ;  /* 0xfffbffff3c3c7812 */ /* 0x000fe400078ec0ff */
[C---:B------:R-:W-:Y:S01]  /*22e0*/  ISETP.GT.U32.OR P6, PT, R48.reuse, 0xe, !P5 ;  /* 0x0000000e3000780c */ /* 0x040fe20006fc4470 */
[----:B------:R-:W-:Y:S01]  /*22f0*/  IMAD R48, R48, 0xe, RZ ;  /* 0x0000000e30307824 */ /* 0x000fe200078e02ff */
[----:B------:R-:W-:-:S04]  /*2300*/  LOP3.LUT P5, RZ, R36, UR4, RZ, 0xfc, !PT ;  /* 0x0000000424ff7c12 */ /* 0x000fc8000f8afcff */
[C---:B------:R-:W-:Y:S01]  /*2310*/  ISETP.LT.U32.AND P5, PT, R49.reuse, 0xf, P5 ;  /* 0x0000000f3100780c */ /* 0x040fe20002fa1070 */
[----:B------:R-:W-:-:S06]  /*2320*/  IMAD R49, R49, 0xe, RZ ;  /* 0x0000000e31317824 */ /* 0x000fcc00078e02ff */
[----:B------:R-:W-:-:S04]  /*2330*/  @P6 LOP3.LUT R60, R60, 0x40000, RZ, 0xfc, !PT ;  /* 0x000400003c3c6812 */ /* 0x000fc800078efcff */
[----:B------:R-:W-:-:S04]  /*2340*/  LOP3.LUT R60, R60, 0xfffdffff, RZ, 0xc0, !PT ;  /* 0xfffdffff3c3c7812 */ /* 0x000fc800078ec0ff */
[----:B------:R-:W-:Y:S02]  /*2350*/  @P5 LOP3.LUT R60, R60, 0x20000, RZ, 0xfc, !PT ;  /* 0x000200003c3c5812 */ /* 0x000fe400078efcff */
[----:B------:R-:W-:Y:S02]  /*2360*/  ISETP.GT.U32.AND P5, PT, R5, 0x5, PT ;  /* 0x000000050500780c */ /* 0x000fe40003fa4070 */
[----:B------:R-:W-:-:S11]  /*2370*/  LOP3.LUT R60, R60, 0xfffffbff, RZ, 0xc0, !PT ;  /* 0xfffffbff3c3c7812 */ /* 0x000fd600078ec0ff */
[----:B--2---:R-:W-:-:S07]  /*2380*/  @P5 LOP3.LUT R60, R60, 0x400, RZ, 0xfc, !PT ;  /* 0x000004003c3c5812 */ /* 0x004fce00078efcff */
.L_x_62:
[----:B------:R-:W0:Y:S01]  /*2390*/  S2R R59, SR_TID.X ;  /* 0x00000000003b7919 */ /* 0x000e220000002100 */
[----:B------:R-:W-:Y:S01]  /*23a0*/  P2R R65, PR, RZ, 0x8 ;  /* 0x00000008ff417803 */ /* 0x000fe20000000000 */
[----:B------:R-:W-:Y:S01]  /*23b0*/  @!P0 IMAD.MOV.U32 R62, RZ, RZ, 0x13 ;  /* 0x00000013ff3e8424 */ /* 0x000fe200078e00ff */
[C---:B------:R-:W-:Y:S01]  /*23c0*/  LOP3.LUT P3, RZ, R60.reuse, 0x4, RZ, 0xc0, !PT ;  /* 0x000000043cff7812 */ /* 0x040fe2000786c0ff */
[----:B------:R-:W-:Y:S01]  /*23d0*/  @!P0 IMAD.MOV.U32 R63, RZ, RZ, RZ ;  /* 0x000000ffff3f8224 */ /* 0x000fe200078e00ff */
[----:B------:R-:W-:Y:S01]  /*23e0*/  P2R R61, PR, RZ, 0x10 ;  /* 0x00000010ff3d7803 */ /* 0x000fe20000000000 */
[----:B------:R-:W-:Y:S01]  /*23f0*/  @!P1 IMAD.MOV.U32 R40, RZ, RZ, 0x13 ;  /* 0x00000013ff289424 */ /* 0x000fe200078e00ff */
[----:B------:R-:W-:Y:S01]  /*2400*/  LOP3.LUT P4, RZ, R60, 0x2, RZ, 0xc0, !PT ;  /* 0x000000023cff7812 */ /* 0x000fe2000788c0ff */
[----:B------:R-:W-:Y:S01]  /*2410*/  @!P1 IMAD.MOV.U32 R41, RZ, RZ, RZ ;  /* 0x000000ffff299224 */ /* 0x000fe200078e00ff */
[----:B------:R-:W-:Y:S01]  /*2420*/  BAR.SYNC.DEFER_BLOCKING 0x0 ;  /* 0x0000000000007b1d */ /* 0x000fe20000010000 */
[----:B------:R-:W-:-:S02]  /*2430*/  @!P2 IMAD.MOV.U32 R36, RZ, RZ, 0x13 ;  /* 0x00000013ff24a424 */ /* 0x000fc400078e00ff */
[----:B------:R-:W-:Y:S02]  /*2440*/  @!P2 IMAD.MOV.U32 R37, RZ, RZ, RZ ;  /* 0x000000ffff25a224 */ /* 0x000fe400078e00ff */
[----:B------:R-:W-:Y:S02]  /*2450*/  IMAD.MOV.U32 R72, RZ, RZ, RZ ;  /* 0x000000ffff487224 */ /* 0x000fe400078e00ff */
[----:B------:R-:W-:Y:S02]  /*2460*/  @!P3 IMAD.MOV.U32 R68, RZ, RZ, 0x13 ;  /* 0x00000013ff44b424 */ /* 0x000fe400078e00ff */
[----:B------:R-:W-:Y:S02]  /*2470*/  @!P3 IMAD.MOV.U32 R69, RZ, RZ, RZ ;  /* 0x000000ffff45b224 */ /* 0x000fe400078e00ff */
[----:B------:R-:W-:Y:S02]  /*2480*/  @!P4 IMAD.MOV.U32 R66, RZ, RZ, 0x13 ;  /* 0x00000013ff42c424 */ /* 0x000fe400078e00ff */
[----:B------:R-:W-:-:S02]  /*2490*/  @!P3 IMAD R39, R30, 0xc40, RZ ;  /* 0x00000c401e27b824 */ /* 0x000fc400078e02ff */
[----:B------:R-:W-:Y:S02]  /*24a0*/  @!P4 IMAD.MOV.U32 R67, RZ, RZ, RZ ;  /* 0x000000ffff43c224 */ /* 0x000fe400078e00ff */
[C---:B0-----:R-:W-:Y:S02]  /*24b0*/  @!P3 IMAD R68, R59.reuse, R68, 0x1 ;  /* 0x000000013b44b424 */ /* 0x041fe400078e0244 */
[C---:B------:R-:W-:Y:S02]  /*24c0*/  @!P4 IMAD R66, R59.reuse, R66, 0x2 ;  /* 0x000000023b42c424 */ /* 0x040fe400078e0242 */
[C---:B------:R-:W-:Y:S01]  /*24d0*/  @!P0 IMAD R62, R59.reuse, R62, 0x3 ;  /* 0x000000033b3e8424 */ /* 0x040fe200078e023e */
[----:B------:R-:W-:Y:S01]  /*24e0*/  @!P3 LOP3.LUT R68, R68, 0xf, RZ, 0xc0, !PT ;  /* 0x0000000f4444b812 */ /* 0x000fe200078ec0ff */
[C---:B------:R-:W-:Y:S01]  /*24f0*/  @!P1 IMAD R40, R59.reuse, R40, 0x4 ;  /* 0x000000043b289424 */ /* 0x040fe200078e0228 */
[----:B------:R-:W-:Y:S01]  /*2500*/  @!P4 LOP3.LUT R66, R66, 0xf, RZ, 0xc0, !PT ;  /* 0x0000000f4242c812 */ /* 0x000fe200078ec0ff */
[----:B------:R-:W-:Y:S01]  /*2510*/  @!P2 IMAD R36, R59, R36, 0x5 ;  /* 0x000000053b24a424 */ /* 0x000fe200078e0224 */
[----:B------:R-:W-:Y:S01]  /*2520*/  @!P0 LOP3.LUT R62, R62, 0xf, RZ, 0xc0, !PT ;  /* 0x0000000f3e3e8812 */ /* 0x000fe200078ec0ff */
[----:B------:R-:W-:Y:S01]  /*2530*/  @!P3 IMAD.WIDE.U32 R68, R2, 0xc4, R68 ;  /* 0x000000c40244b825 */ /* 0x000fe200078e0044 */
[----:B------:R-:W-:-:S02]  /*2540*/  @!P1 LOP3.LUT R40, R40, 0xf, RZ, 0xc0, !PT ;  /* 0x0000000f28289812 */ /* 0x000fc400078ec0ff */
[----:B------:R-:W-:Y:S01]  /*2550*/  @!P2 LOP3.LUT R36, R36, 0xf, RZ, 0xc0, !PT ;  /* 0x0000000f2424a812 */ /* 0x000fe200078ec0ff */
[----:B------:R-:W-:Y:S01]  /*2560*/  @!P4 IMAD.WIDE.U32 R66, R7, 0xc4, R66 ;  /* 0x000000c40742c825 */ /* 0x000fe200078e0042 */
[----:B------:R-:W-:-:S03]  /*2570*/  @!P3 IADD3 R39, P5, P6, R39, R68, R35 ;  /* 0x000000442727b210 */ /* 0x000fc60007ebe023 */
[----:B------:R-:W-:Y:S01]  /*2580*/  @!P0 IMAD.WIDE.U32 R62, R8, 0xc4, R62 ;  /* 0x000000c4083e8825 */ /* 0x000fe200078e003e */
[----:B------:R-:W-:-:S03]  /*2590*/  @!P3 IADD3.X R68, PT, PT, RZ, R69, RZ, P5, P6 ;  /* 0x00000045ff44b210 */ /* 0x000fc60002fec4ff */
[----:B------:R-:W-:Y:S02]  /*25a0*/  @!P4 IMAD R69, R30, 0xc40, RZ ;  /* 0x00000c401e45c824 */ /* 0x000fe400078e02ff */
[----:B------:R-:W-:-:S03]  /*25b0*/  @!P1 IMAD.WIDE.U32 R40, R9, 0xc4, R40 ;  /* 0x000000c409289825 */ /* 0x000fc600078e0028 */
[----:B------:R-:W-:Y:S01]  /*25c0*/  @!P4 IADD3 R69, P5, P6, R69, R66, R42 ;  /* 0x000000424545c210 */ /* 0x000fe20007ebe02a */
[----:B------:R-:W-:-:S03]  /*25d0*/  @!P2 IMAD.WIDE.U32 R36, R10, 0xc4, R36 ;  /* 0x000000c40a24a825 */ /* 0x000fc600078e0024 */
[----:B------:R-:W-:Y:S01]  /*25e0*/  @!P4 IADD3.X R66, PT, PT, RZ, R67, RZ, P5, P6 ;  /* 0x00000043ff42c210 */ /* 0x000fe20002fec4ff */
[----:B------:R-:W-:-:S05]  /*25f0*/  @!P0 IMAD R67, R30, 0xc40, RZ ;  /* 0x00000c401e438824 */ /* 0x000fca00078e02ff */
[----:B------:R-:W-:-:S04]  /*2600*/  @!P0 IADD3 R67, P5, P6, R67, R62, R43 ;  /* 0x0000003e43438210 */ /* 0x000fc80007ebe02b */
[----:B------:R-:W-:Y:S01]  /*2610*/  @!P0 IADD3.X R62, PT, PT, RZ, R63, RZ, P5, P6 ;  /* 0x0000003fff3e8210 */ /* 0x000fe20002fec4ff */
[----:B------:R-:W-:-:S05]  /*2620*/  @!P1 IMAD R63, R30, 0xc40, RZ ;  /* 0x00000c401e3f9824 */ /* 0x000fca00078e02ff */
[----:B------:R-:W-:-:S04]  /*2630*/  @!P1 IADD3 R63, P5, P6, R63, R40, R44 ;  /* 0x000000283f3f9210 */ /* 0x000fc80007ebe02c */
[----:B------:R-:W-:Y:S01]  /*2640*/  @!P1 IADD3.X R40, PT, PT, RZ, R41, RZ, P5, P6 ;  /* 0x00000029ff289210 */ /* 0x000fe20002fec4ff */
[----:B------:R-:W-:-:S05]  /*2650*/  @!P2 IMAD R41, R30, 0xc40, RZ ;  /* 0x00000c401e29a824 */ /* 0x000fca00078e02ff */
[----:B------:R-:W-:-:S04]  /*2660*/  @!P2 IADD3 R41, P5, P6, R41, R36, R45 ;  /* 0x000000242929a210 */ /* 0x000fc80007ebe02d */
[----:B------:R-:W-:Y:S02]  /*2670*/  @!P2 IADD3.X R64, PT, PT, RZ, R37, RZ, P5, P6 ;  /* 0x00000025ff40a210 */ /* 0x000fe40002fec4ff */
[----:B------:R-:W0:Y:S02]  /*2680*/  @!P3 LDC.64 R36, c[0x0][0x380] ;  /* 0x0000e000ff24bb82 */ /* 0x000e240000000a00 */
[----:B0-----:R-:W-:-:S04]  /*2690*/  @!P3 LEA R38, P5, R39, R36, 0x2 ;  /* 0x000000242726b211 */ /* 0x001fc800078a10ff */
[----:B------:R-:W-:Y:S02]  /*26a0*/  @!P3 LEA.HI.X R39, R39, R37, R68, 0x2, P5 ;  /* 0x000000252727b211 */ /* 0x000fe400028f1444 */
[----:B------:R-:W0:Y:S03]  /*26b0*/  @!P4 LDC.64 R36, c[0x0][0x380] ;  /* 0x0000e000ff24cb82 */ /* 0x000e260000000a00 */
[----:B------:R1:W2:Y:S01]  /*26c0*/  @!P3 LDG.E.CONSTANT R72, desc[UR6][R38.64+-0x3c] ;  /* 0xffffc4062648b981 */ /* 0x0002a2000c1e9900 */
[----:B------:R-:W-:Y:S01]  /*26d0*/  IMAD.MOV.U32 R74, RZ, RZ, RZ ;  /* 0x000000ffff4a7224 */ /* 0x000fe200078e00ff */
[----:B0-----:R-:W-:-:S04]  /*26e0*/  @!P4 LEA R68, P5, R69, R36, 0x2 ;  /* 0x000000244544c211 */ /* 0x001fc800078a10ff */
[----:B------:R-:W-:Y:S02]  /*26f0*/  @!P4 LEA.HI.X R69, R69, R37, R66, 0x2, P5 ;  /* 0x000000254545c211 */ /* 0x000fe400028f1442 */
[----:B------:R-:W0:Y:S03]  /*2700*/  @!P0 LDC.64 R36, c[0x0][0x380] ;  /* 0x0000e000ff248b82 */ /* 0x000e260000000a00 */
[----:B------:R-:W3:Y:S01]  /*2710*/  @!P4 LDG.E.CONSTANT R74, desc[UR6][R68.64+-0x3c] ;  /* 0xffffc406444ac981 */ /* 0x000ee2000c1e9900 */
[----:B------:R-:W-:Y:S01]  /*2720*/  IMAD.MOV.U32 R76, RZ, RZ, RZ ;  /* 0x000000ffff4c7224 */ /* 0x000fe200078e00ff */
[----:B0-----:R-:W-:-:S04]  /*2730*/  @!P0 LEA R70, P5, R67, R36, 0x2 ;  /* 0x0000002443468211 */ /* 0x001fc800078a10ff */
[----:B------:R-:W-:Y:S02]  /*2740*/  @!P0 LEA.HI.X R71, R67, R37, R62, 0x2, P5 ;  /* 0x0000002543478211 */ /* 0x000fe400028f143e */
[----:B------:R-:W0:Y:S03]  /*2750*/  @!P1 LDC.64 R36, c[0x0][0x380] ;  /* 0x0000e000ff249b82 */ /* 0x000e260000000a00 */
[----:B------:R4:W5:Y:S01]  /*2760*/  @!P0 LDG.E.CONSTANT R76, desc[UR6][R70.64+-0x3c] ;  /* 0xffffc406464c8981 */ /* 0x000962000c1e9900 */
[----:B------:R-:W1:Y:S01]  /*2770*/  S2R R67, SR_TID.Z ;  /* 0x0000000000437919 */ /* 0x000e620000002300 */
[----:B------:R-:W4:Y:S01]  /*2780*/  S2R R66, SR_CgaCtaId ;  /* 0x0000000000427919 */ /* 0x000f220000008800 */
[----:B0-----:R-:W-:-:S04]  /*2790*/  @!P1 LEA R62, P5, R63, R36, 0x2 ;  /* 0x000000243f3e9211 */ /* 0x001fc800078a10ff */
[----:B------:R-:W-:Y:S02]  /*27a0*/  @!P1 LEA.HI.X R63, R63, R37, R40, 0x2, P5 ;  /* 0x000000253f3f9211 */ /* 0x000fe400028f1428 */
[----:B------:R-:W0:Y:S01]  /*27b0*/  @!P2 LDC.64 R36, c[0x0][0x380] ;  /* 0x0000e000ff24ab82 */ /* 0x000e220000000a00 */
[----:B------:R-:W-:Y:S02]  /*27c0*/  ISETP.NE.AND P3, PT, R65, RZ, PT ;  /* 0x000000ff4100720c */ /* 0x000fe40003f65270 */
[----:B------:R-:W-:Y:S02]  /*27d0*/  MOV R65, 0x400 ;  /* 0x0000040000417802 */ /* 0x000fe40000000f00 */
[----:B------:R-:W-:Y:S02]  /*27e0*/  ISETP.NE.AND P4, PT, R61, RZ, PT ;  /* 0x000000ff3d00720c */ /* 0x000fe40003f85270 */
[----:B0-----:R-:W-:Y:S01]  /*27f0*/  @!P2 LEA R40, P5, R41, R36, 0x2 ;  /* 0x000000242928a211 */ /* 0x001fe200078a10ff */
[----:B-1----:R-:W-:-:S03]  /*2800*/  IMAD.SHL.U32 R36, R67, 0x100, RZ ;  /* 0x0000010043247824 */ /* 0x002fc600078e00ff */
[----:B------:R-:W-:Y:S01]  /*2810*/  @!P2 LEA.HI.X R41, R41, R37, R64, 0x2, P5 ;  /* 0x000000252929a211 */ /* 0x000fe200028f1440 */
[----:B------:R-:W-:Y:S01]  /*2820*/  IMAD R61, R59, 0x13, R36 ;  /* 0x000000133b3d7824 */ /* 0x000fe200078e0224 */
[----:B----4-:R-:W-:-:S05]  /*2830*/  LEA R64, R66, R65, 0x18 ;  /* 0x0000004142407211 */ /* 0x010fca00078ec0ff */
[----:B------:R-:W-:Y:S02]  /*2840*/  IMAD R61, R61, 0x4, R64 ;  /* 0x000000043d3d7824 */ /* 0x000fe400078e0240 */
[----:B------:R-:W-:-:S04]  /*2850*/  @!P3 IMAD.MOV.U32 R36, RZ, RZ, 0x13 ;  /* 0x00000013ff24b424 */ /* 0x000fc800078e00ff */
[----:B------:R-:W-:Y:S02]  /*2860*/  @!P3 IMAD R36, R59, R36, 0x6 ;  /* 0x000000063b24b424 */ /* 0x000fe400078e0224 */
[----:B------:R-:W-:-:S03]  /*2870*/  @!P3 IMAD.MOV.U32 R37, RZ, RZ, RZ ;  /* 0x000000ffff25b224 */ /* 0x000fc600078e00ff */
[----:B------:R-:W-:Y:S01]  /*2880*/  @!P3 LOP3.LUT R36, R36, 0xf, RZ, 0xc0, !PT ;  /* 0x0000000f2424b812 */ /* 0x000fe200078ec0ff */
[----:B------:R-:W-:-:S04]  /*2890*/  @!P3 IMAD R39, R30, 0xc40, RZ ;  /* 0x00000c401e27b824 */ /* 0x000fc800078e02ff */
[----:B------:R-:W-:-:S03]  /*28a0*/  @!P3 IMAD.WIDE.U32 R36, R11, 0xc4, R36 ;  /* 0x000000c40b24b825 */ /* 0x000fc600078e0024 */
[----:B------:R-:W-:Y:S02]  /*28b0*/  @!P3 IADD3 R36, P5, P6, R39, R36, R46 ;  /* 0x000000242724b210 */ /* 0x000fe40007ebe02e */
[----:B------:R-:W0:Y:S02]  /*28c0*/  @!P3 LDC.64 R38, c[0x0][0x380] ;  /* 0x0000e000ff26bb82 */ /* 0x000e240000000a00 */
[----:B------:R-:W-:Y:S01]  /*28d0*/  @!P3 IADD3.X R37, PT, PT, RZ, R37, RZ, P5, P6 ;  /* 0x00000025ff25b210 */ /* 0x000fe20002fec4ff */
[----:B--2---:R1:W-:Y:S02]  /*28e0*/  STS [R61+0x4], R72 ;  /* 0x000004483d007388 */ /* 0x0043e40000000800 */
[----:B-1----:R-:W-:-:S06]  /*28f0*/  IMAD.MOV.U32 R72, RZ, RZ, RZ ;  /* 0x000000ffff487224 */ /* 0x002fcc00078e00ff */
[----:B------:R1:W2:Y:S01]  /*2900*/  @!P1 LDG.E.CONSTANT R72, desc[UR6][R62.64+-0x3c] ;  /* 0xffffc4063e489981 */ /* 0x0002a2000c1e9900 */
[----:B0-----:R-:W-:-:S04]  /*2910*/  @!P3 LEA R38, P5, R36, R38, 0x2 ;  /* 0x000000262426b211 */ /* 0x001fc800078a10ff */
[----:B------:R-:W-:Y:S01]  /*2920*/  @!P3 LEA.HI.X R39, R36, R39, R37, 0x2, P5 ;  /* 0x000000272427b211 */ /* 0x000fe200028f1425 */
[----:B------:R-:W-:-:S04]  /*2930*/  @!P4 IMAD.MOV.U32 R36, RZ, RZ, 0x13 ;  /* 0x00000013ff24c424 */ /* 0x000fc800078e00ff */
[----:B------:R-:W-:Y:S02]  /*2940*/  @!P4 IMAD R36, R59, R36, 0x7 ;  /* 0x000000073b24c424 */ /* 0x000fe400078e0224 */
[----:B------:R-:W-:-:S03]  /*2950*/  @!P4 IMAD.MOV.U32 R37, RZ, RZ, RZ ;  /* 0x000000ffff25c224 */ /* 0x000fc600078e00ff */
[----:B------:R-:W-:Y:S01]  /*2960*/  @!P4 LOP3.LUT R36, R36, 0xf, RZ, 0xc0, !PT ;  /* 0x0000000f2424c812 */ /* 0x000fe200078ec0ff */
[----:B------:R-:W-:-:S04]  /*2970*/  @!P4 IMAD R70, R30, 0xc40, RZ ;  /* 0x00000c401e46c824 */ /* 0x000fc800078e02ff */
[----:B------:R-:W-:-:S03]  /*2980*/  @!P4 IMAD.WIDE.U32 R36, R13, 0xc4, R36 ;  /* 0x000000c40d24c825 */ /* 0x000fc600078e0024 */
[----:B------:R-:W-:-:S04]  /*2990*/  @!P4 IADD3 R70, P5, P6, R70, R36, R47 ;  /* 0x000000244646c210 */ /* 0x000fc80007ebe02f */
[----:B------:R-:W-:Y:S02]  /*29a0*/  @!P4 IADD3.X R71, PT, PT, RZ, R37, RZ, P5, P6 ;  /* 0x00000025ff47c210 */ /* 0x000fe40002fec4ff */
[----:B------:R-:W0:Y:S01]  /*29b0*/  @!P4 LDC.64 R36, c[0x0][0x380] ;  /* 0x0000e000ff24cb82 */ /* 0x000e220000000a00 */
[----:B-1----:R-:W-:Y:S01]  /*29c0*/  IMAD R62, R59, 0x3, RZ ;  /* 0x000000033b3e7824 */ /* 0x002fe200078e02ff */
[----:B------:R-:W-:Y:S02]  /*29d0*/  P2R R68, PR, RZ, 0x1 ;  /* 0x00000001ff447803 */ /* 0x000fe40000000000 */
[----:B------:R-:W-:Y:S02]  /*29e0*/  LOP3.LUT P0, RZ, R60, 0x80000, RZ, 0xc0, !PT ;  /* 0x000800003cff7812 */ /* 0x000fe4000780c0ff */
[----:B------:R-:W-:Y:S02]  /*29f0*/  LOP3.LUT R62, R62, 0xf, RZ, 0xc0, !PT ;  /* 0x0000000f3e3e7812 */ /* 0x000fe400078ec0ff */
[----:B------:R-:W-:-:S02]  /*2a00*/  P2R R69, PR, RZ, 0x1 ;  /* 0x00000001ff457803 */ /* 0x000fc40000000000 */
[----:B------:R-:W-:Y:S01]  /*2a10*/  LOP3.LUT P0, RZ, R60, 0x40000, RZ, 0xc0, !PT ;  /* 0x000400003cff7812 */ /* 0x000fe2000780c0ff */
[----:B------:R-:W-:Y:S01]  /*2a20*/  VIADD R63, R62, 0xfffffff9 ;  /* 0xfffffff93e3f7836 */ /* 0x000fe20000000000 */
[----:B---3--:R1:W-:Y:S01]  /*2a30*/  STS [R61+0x8], R74 ;  /* 0x0000084a3d007388 */ /* 0x0083e20000000800 */
[----:B0-----:R-:W-:-:S04]  /*2a40*/  @!P4 LEA R36, P5, R70, R36, 0x2 ;  /* 0x000000244624c211 */ /* 0x001fc800078a10ff */
[----:B------:R-:W-:Y:S02]  /*2a50*/  @!P4 LEA.HI.X R37, R70, R37, R71, 0x2, P5 ;  /* 0x000000254625c211 */ /* 0x000fe400028f1447 */
[----:B------:R-:W-:Y:S01]  /*2a60*/  ISETP.LT.U32.OR P5, PT, R63, 0x2, P0 ;  /* 0x000000023f00780c */ /* 0x000fe200007a1470 */
[----:B-1----:R-:W-:-:S06]  /*2a70*/  IMAD.MOV.U32 R74, RZ, RZ, RZ ;  /* 0x000000ffff4a7224 */ /* 0x002fcc00078e00ff */
[----:B------:R0:W3:Y:S06]  /*2a80*/  @!P2 LDG.E.CONSTANT R74, desc[UR6][R40.64+-0x3c] ;  /* 0xffffc406284aa981 */ /* 0x0000ec000c1e9900 */
[----:B0-----:R-:W0:Y:S01]  /*2a90*/  @!P5 LDC.64 R40, c[0x0][0x380] ;  /* 0x0000e000ff28db82 */ /* 0x001e220000000a00 */
[----:B------:R-:W-:Y:S01]  /*2aa0*/  @!P5 LOP3.LUT R70, R62, 0x8, RZ, 0x3c, !PT ;  /* 0x000000083e46d812 */ /* 0x000fe200078e3cff */
[----:B------:R-:W-:Y:S02]  /*2ab0*/  @!P5 IMAD.MOV.U32 R71, RZ, RZ, RZ ;  /* 0x000000ffff47d224 */ /* 0x000fe400078e00ff */
[----:B------:R-:W-:-:S02]  /*2ac0*/  @!P5 IMAD R63, R30, 0xc40, RZ ;  /* 0x00000c401e3fd824 */ /* 0x000fc400078e02ff */
[----:B------:R-:W-:Y:S01]  /*2ad0*/  @!P5 IMAD.WIDE.U32 R70, R14, 0xc4, R70 ;  /* 0x000000c40e46d825 */ /* 0x000fe200078e0046 */
[----:B-----5:R1:W-:Y:S02]  /*2ae0*/  STS [R61+0xc], R76 ;  /* 0x00000c4c3d007388 */ /* 0x0203e40000000800 */
[----:B------:R-:W-:-:S04]  /*2af0*/  @!P5 IADD3 R63, P0, P6, R63, R70, R48 ;  /* 0x000000463f3fd210 */ /* 0x000fc80007e1e030 */
[----:B-1----:R-:W-:Y:S02]  /*2b00*/  @!P5 IADD3.X R76, PT, PT, RZ, R71, RZ, P0, P6 ;  /* 0x00000047ff4cd210 */ /* 0x002fe400007ec4ff */
[----:B0-----:R-:W-:-:S04]  /*2b10*/  @!P5 LEA R70, P6, R63, R40, 0x2 ;  /* 0x000000283f46d211 */ /* 0x001fc800078c10ff */
[----:B------:R-:W-:Y:S01]  /*2b20*/  @!P5 LEA.HI.X R71, R63, R41, R76, 0x2, P6 ;  /* 0x000000293f47d211 */ /* 0x000fe200030f144c */
[----:B------:R-:W-:Y:S01]  /*2b30*/  IMAD.MOV.U32 R76, RZ, RZ, RZ ;  /* 0x000000ffff4c7224 */ /* 0x000fe200078e00ff */
[----:B------:R-:W-:-:S05]  /*2b40*/  ISETP.NE.AND P0, PT, R69, RZ, PT ;  /* 0x000000ff4500720c */ /* 0x000fca0003f05270 */
[----:B------:R0:W4:Y:S01]  /*2b50*/  @!P5 LDG.E.CONSTANT R76, desc[UR6][R70.64+-0x3c] ;  /* 0xffffc406464cd981 */ /* 0x000122000c1e9900 */
[----:B------:R-:W-:-:S04]  /*2b60*/  ISETP.NE.AND P5, PT, R62, 0xf, PT ;  /* 0x0000000f3e00780c */ /* 0x000fc80003fa5270 */
[----:B------:R-:W-:-:S04]  /*2b70*/  ISETP.EQ.OR P6, PT, R62, RZ, !P5 ;  /* 0x000000ff3e00720c */ /* 0x000fc80006fc2670 */
[----:B------:R-:W-:Y:S02]  /*2b80*/  PLOP3.LUT P5, PT, P0, P6, PT, 0x8f, 0xf8 ;  /* 0x0000000000f8781c */ /* 0x000fe400007ad177 */
[----:B------:R-:W-:-:S11]  /*2b90*/  LOP3.LUT R60, R60, 0xfffffff7, RZ, 0xc0, !PT ;  /* 0xfffffff73c3c7812 */ /* 0x000fd600078ec0ff */
[----:B------:R-:W-:Y:S02]  /*2ba0*/  @!P5 IMAD.MOV.U32 R63, RZ, RZ, RZ ;  /* 0x000000ffff3fd224 */ /* 0x000fe400078e00ff */
[----:B------:R-:W-:Y:S02]  /*2bb0*/  @!P5 IMAD R69, R30, 0xc40, RZ ;  /* 0x00000c401e45d824 */ /* 0x000fe400078e02ff */
[----:B------:R-:W-:Y:S01]  /*2bc0*/  @!P5 IMAD.WIDE.U32 R40, R12, 0xc4, R62 ;  /* 0x000000c40c28d825 */ /* 0x000fe200078e003e */
[----:B------:R-:W-:Y:S02]  /*2bd0*/  @P6 LOP3.LUT R60, R60, 0x8, RZ, 0xfc, !PT ;  /* 0x000000083c3c6812 */ /* 0x000fe400078efcff */
[----:B------:R-:W-:-:S04]  /*2be0*/  @!P5 IADD3 R69, P0, P6, R69, R40, R32 ;  /* 0x000000284545d210 */ /* 0x000fc80007e1e020 */
[----:B------:R-:W-:Y:S02]  /*2bf0*/  @!P5 IADD3.X R73, PT, PT, RZ, R41, RZ, P0, P6 ;  /* 0x00000029ff49d210 */ /* 0x000fe400007ec4ff */
[----:B------:R-:W1:Y:S01]  /*2c00*/  @!P5 LDC.64 R40, c[0x0][0x380] ;  /* 0x0000e000ff28db82 */ /* 0x000e620000000a00 */
[----:B0-----:R-:W-:Y:S01]  /*2c10*/  IMAD.MOV.U32 R70, RZ, RZ, RZ ;  /* 0x000000ffff467224 */ /* 0x001fe200078e00ff */
[----:B-1----:R-:W-:-:S04]  /*2c20*/  @!P5 LEA R40, P6, R69, R40, 0x2 ;  /* 0x000000284528d211 */ /* 0x002fc800078c10ff */
[----:B------:R-:W-:Y:S01]  /*2c30*/  @!P5 LEA.HI.X R41, R69, R41, R73, 0x2, P6 ;  /* 0x000000294529d211 */ /* 0x000fe200030f1449 */
[----:B------:R-:W-:-:S04]  /*2c40*/  IMAD.MOV.U32 R69, RZ, RZ, RZ ;  /* 0x000000ffff457224 */ /* 0x000fc800078e00ff */
[----:B------:R0:W5:Y:S04]  /*2c50*/  @!P5 LDG.E.CONSTANT R70, desc[UR6][R40.64+-0x3c] ;  /* 0xffffc4062846d981 */ /* 0x000168000c1e9900 */
[----:B------:R-:W5:Y:S04]  /*2c60*/  @!P4 LDG.E.CONSTANT R69, desc[UR6][R36.64+-0x3c] ;  /* 0xffffc4062445c981 */ /* 0x000f68000c1e9900 */
[----:B--2---:R1:W-:Y:S02]  /*2c70*/  STS [R61+0x10], R72 ;  /* 0x000010483d007388 */ /* 0x0043e40000000800 */
[----:B-1----:R-:W-:-:S06]  /*2c80*/  IMAD.MOV.U32 R72, RZ, RZ, RZ ;  /* 0x000000ffff487224 */ /* 0x002fcc00078e00ff */
[----:B------:R1:W2:Y:S01]  /*2c90*/  @!P3 LDG.E.CONSTANT R72, desc[UR6][R38.64+-0x3c] ;  /* 0xffffc4062648b981 */ /* 0x0002a2000c1e9900 */
[----:B------:R-:W-:Y:S01]  /*2ca0*/  ISETP.NE.AND P0, PT, R68, RZ, PT ;  /* 0x000000ff4400720c */ /* 0x000fe20003f05270 */
[----:B------:R-:W-:-:S04]  /*2cb0*/  IMAD R68, R59, 0x13, RZ ;  /* 0x000000133b447824 */ /* 0x000fc800078e02ff */
[C---:B0-----:R-:W-:Y:S02]  /*2cc0*/  IMAD R40, R67.reuse, 0x100, R68 ;  /* 0x0000010043287824 */ /* 0x041fe400078e0244 */
[----:B------:R-:W-:-:S03]  /*2cd0*/  IMAD.SHL.U32 R41, R67, 0x10, RZ ;  /* 0x0000001043297824 */ /* 0x000fc600078e00ff */
[----:B------:R-:W-:-:S04]  /*2ce0*/  ISETP.GT.U32.AND P5, PT, R40, 0x2f6, PT ;  /* 0x000002f62800780c */ /* 0x000fc80003fa4070 */
[----:B------:R-:W-:Y:S01]  /*2cf0*/  ISETP.GT.U32.OR P5, PT, R59, 0xc, P5 ;  /* 0x0000000c3b00780c */ /* 0x000fe20002fa4470 */
[----:B------:R-:W-:Y:S01]  /*2d00*/  BSSY.RECONVERGENT B0, `(.L_x_17) ;  /* 0x000001b000007945 */ /* 0x000fe20003800200 */
[----:B---3--:R0:W-:Y:S02]  /*2d10*/  STS [R61+0x14], R74 ;  /* 0x0000144a3d007388 */ /* 0x0081e40000000800 */
[----:B0-----:R-:W-:-:S05]  /*2d20*/  VIADD R74, R68, 0x9 ;  /* 0x00000009444a7836 */ /* 0x001fca0000000000 */
[----:B-1----:R-:W-:-:S04]  /*2d30*/  LEA.HI R38, R74, R41, RZ, 0x1c ;  /* 0x000000294a267211 */ /* 0x002fc800078fe0ff */
[----:B------:R-:W-:Y:S01]  /*2d40*/  ISETP.GT.U32.OR P5, PT, R38, 0x2f, P5 ;  /* 0x0000002f2600780c */ /* 0x000fe20002fa4470 */
[----:B----4-:R0:W-:Y:S04]  /*2d50*/  STS [R61+0x20], R76 ;  /* 0x0000204c3d007388 */ /* 0x0101e80000000800 */
[----:B-----5:R0:W-:Y:S04]  /*2d60*/  STS [R61], R70 ;  /* 0x000000463d007388 */ /* 0x0201e80000000800 */
[----:B------:R0:W-:Y:S04]  /*2d70*/  STS [R61+0x1c], R69 ;  /* 0x00001c453d007388 */ /* 0x0001e80000000800 */
[----:B--2---:R0:W-:Y:S01]  /*2d80*/  STS [R61+0x18], R72 ;  /* 0x000018483d007388 */ /* 0x0041e20000000800 */
[----:B------:R-:W-:Y:S05]  /*2d90*/  @P5 BRA `(.L_x_18) ;  /* 0x0000000000445947 */ /* 0x000fea0003800000 */
[----:B------:R-:W-:Y:S01]  /*2da0*/  LOP3.LUT P6, RZ, R60, 0x200000, RZ, 0xc0, !PT ;  /* 0x002000003cff7812 */ /* 0x000fe200078cc0ff */
[----:B------:R-:W-:Y:S01]  /*2db0*/  BSSY.RECONVERGENT B1, `(.L_x_19) ;  /* 0x000000e000017945 */ /* 0x000fe20003800200 */
[----:B------:R-:W-:-:S11]  /*2dc0*/  IMAD.MOV.U32 R36, RZ, RZ, RZ ;  /* 0x000000ffff247224 */ /* 0x000fd600078e00ff */
[----:B------:R-:W-:Y:S05]  /*2dd0*/  @P6 BRA `(.L_x_20) ;  /* 0x00000000002c6947 */ /* 0x000fea0003800000 */
[----:B------:R-:W1:Y:S01]  /*2de0*/  LDCU.64 UR4, c[0x0][0x380] ;  /* 0x00007000ff0477ac */ /* 0x000e620008000a00 */
[----:B------:R-:W-:Y:S01]  /*2df0*/  LOP3.LUT R36, R74, 0xf, RZ, 0xc0, !PT ;  /* 0x0000000f4a247812 */ /* 0x000fe200078ec0ff */
[----:B------:R-:W-:Y:S01]  /*2e00*/  IMAD.MOV.U32 R37, RZ, RZ, RZ ;  /* 0x000000ffff257224 */ /* 0x000fe200078e00ff */
[----:B------:R-:W-:Y:S01]  /*2e10*/  LOP3.LUT R39, R16, 0xffff, RZ, 0xc0, !PT ;  /* 0x0000ffff10277812 */ /* 0x000fe200078ec0ff */
[----:B------:R-:W-:-:S04]  /*2e20*/  IMAD R38, R30, 0xc40, RZ ;  /* 0x00000c401e267824 */ /* 0x000fc800078e02ff */
[----:B------:R-:W-:-:S03]  /*2e30*/  IMAD.WIDE.U32 R36, R39, 0xc4, R36 ;  /* 0x000000c427247825 */ /* 0x000fc600078e0024 */
[----:B------:R-:W-:-:S04]  /*2e40*/  IADD3 R38, P5, P6, R38, R36, R51 ;  /* 0x0000002426267210 */ /* 0x000fc80007ebe033 */
[----:B------:R-:W-:Y:S02]  /*2e50*/  IADD3.X R37, PT, PT, RZ, R37, RZ, P5, P6 ;  /* 0x00000025ff257210 */ /* 0x000fe40002fec4ff */
[----:B-1----:R-:W-:-:S04]  /*2e60*/  LEA R36, P5, R38, UR4, 0x2 ;  /* 0x0000000426247c11 */ /* 0x002fc8000f8a10ff */
[----:B------:R-:W-:-:S05]  /*2e70*/  LEA.HI.X R37, R38, UR5, R37, 0x2, P5 ;  /* 0x0000000526257c11 */ /* 0x000fca000a8f1425 */
[----:B------:R1:W5:Y:S04]  /*2e80*/  LDG.E.CONSTANT R36, desc[UR6][R36.64+-0x3c] ;  /* 0xffffc40624247981 */ /* 0x000368000c1e9900 */
.L_x_20:
[----:B------:R-:W-:Y:S05]  /*2e90*/  BSYNC.RECONVERGENT B1 ;  /* 0x0000000000017941 */ /* 0x000fea0003800200 */
.L_x_19:
[----:B-----5:R2:W-:Y:S02]  /*2ea0*/  STS [R61+0x24], R36 ;  /* 0x000024243d007388 */ /* 0x0205e40000000800 */
.L_x_18:
[----:B------:R-:W-:Y:S05]  /*2eb0*/  BSYNC.RECONVERGENT B0 ;  /* 0x0000000000007941 */ /* 0x000fea0003800200 */
.L_x_17:
[----:B------:R-:W-:Y:S01]  /*2ec0*/  VIADD R38, R68, 0xa ;  /* 0x0000000a44267836 */ /* 0x000fe20000000000 */
[----:B------:R-:W-:Y:S01]  /*2ed0*/  ISETP.GT.U32.AND P5, PT, R40, 0x2f5, PT ;  /* 0x000002f52800780c */ /* 0x000fe20003fa4070 */
[----:B------:R-:W-:Y:S03]  /*2ee0*/  BSSY.RECONVERGENT B0, `(.L_x_21) ;  /* 0x0000016000007945 */ /* 0x000fe60003800200 */
[----:B------:R-:W-:Y:S02]  /*2ef0*/  ISETP.GT.U32.OR P5, PT, R59, 0xc, P5 ;  /* 0x0000000c3b00780c */ /* 0x000fe40002fa4470 */
[----:B--2---:R-:W-:-:S04]  /*2f00*/  LEA.HI R36, R38, R41, RZ, 0x1c ;  /* 0x0000002926247211 */ /* 0x004fc800078fe0ff */
[----:B------:R-:W-:-:S13]  /*2f10*/  ISETP.GT.U32.OR P5, PT, R36, 0x2f, P5 ;  /* 0x0000002f2400780c */ /* 0x000fda0002fa4470 */
[----:B------:R-:W-:Y:S05]  /*2f20*/  @P5 BRA `(.L_x_22) ;  /* 0x0000000000445947 */ /* 0x000fea0003800000 */
[----:B------:R-:W-:Y:S01]  /*2f30*/  LOP3.LUT P6, RZ, R60, 0x100000, RZ, 0xc0, !PT ;  /* 0x001000003cff7812 */ /* 0x000fe200078cc0ff */
[----:B------:R-:W-:Y:S01]  /*2f40*/  BSSY.RECONVERGENT B1, `(.L_x_23) ;  /* 0x000000e000017945 */ /* 0x000fe20003800200 */
[----:B------:R-:W-:-:S11]  /*2f50*/  IMAD.MOV.U32 R36, RZ, RZ, RZ ;  /* 0x000000ffff247224 */ /* 0x000fd600078e00ff */
[----:B------:R-:W-:Y:S05]  /*2f60*/  @P6 BRA `(.L_x_24) ;  /* 0x00000000002c6947 */ /* 0x000fea0003800000 */
[----:B------:R-:W2:Y:S01]  /*2f70*/  LDCU.64 UR4, c[0x0][0x380] ;  /* 0x00007000ff0477ac */ /* 0x000ea20008000a00 */
[----:B------:R-:W-:Y:S01]  /*2f80*/  LOP3.LUT R36, R38, 0xf, RZ, 0xc0, !PT ;  /* 0x0000000f26247812 */ /* 0x000fe200078ec0ff */
[----:B-1----:R-:W-:Y:S01]  /*2f90*/  IMAD.MOV.U32 R37, RZ, RZ, RZ ;  /* 0x000000ffff257224 */ /* 0x002fe200078e00ff */
[----:B------:R-:W-:-:S05]  /*2fa0*/  LOP3.LUT R39, R17, 0xffff, RZ, 0xc0, !PT ;  /* 0x0000ffff11277812 */ /* 0x000fca00078ec0ff */
[----:B------:R-:W-:-:S04]  /*2fb0*/  IMAD.WIDE.U32 R36, R39, 0xc4, R36 ;  /* 0x000000c427247825 */ /* 0x000fc800078e0024 */
[----:B------:R-:W-:-:S05]  /*2fc0*/  IMAD R39, R30, 0xc40, RZ ;  /* 0x00000c401e277824 */ /* 0x000fca00078e02ff */
[----:B------:R-:W-:-:S04]  /*2fd0*/  IADD3 R38, P5, P6, R39, R36, R52 ;  /* 0x0000002427267210 */ /* 0x000fc80007ebe034 */
[----:B------:R-:W-:Y:S02]  /*2fe0*/  IADD3.X R37, PT, PT, RZ, R37, RZ, P5, P6 ;  /* 0x00000025ff257210 */ /* 0x000fe40002fec4ff */
[----:B--2---:R-:W-:-:S04]  /*2ff0*/  LEA R36, P5, R38, UR4, 0x2 ;  /* 0x0000000426247c11 */ /* 0x004fc8000f8a10ff */
[----:B------:R-:W-:-:S05]  /*3000*/  LEA.HI.X R37, R38, UR5, R37, 0x2, P5 ;  /* 0x0000000526257c11 */ /* 0x000fca000a8f1425 */
[----:B------:R2:W5:Y:S04]  /*3010*/  LDG.E.CONSTANT R36, desc[UR6][R36.64+-0x3c] ;  /* 0xffffc40624247981 */ /* 0x000568000c1e9900 */
.L_x_24:
[----:B------:R-:W-:Y:S05]  /*3020*/  BSYNC.RECONVERGENT B1 ;  /* 0x0000000000017941 */ /* 0x000fea0003800200 */
.L_x_23:
[----:B-----5:R3:W-:Y:S02]  /*3030*/  STS [R61+0x28], R36 ;  /* 0x000028243d007388 */ /* 0x0207e40000000800 */
.L_x_22:
[----:B------:R-:W-:Y:S05]  /*3040*/  BSYNC.RECONVERGENT B0 ;  /* 0x0000000000007941 */ /* 0x000fea0003800200 */
.L_x_21:
[----:B------:R-:W-:Y:S01]  /*3050*/  VIADD R38, R68, 0xb ;  /* 0x0000000b44267836 */ /* 0x000fe20000000000 */
[----:B------:R-:W-:Y:S01]  /*3060*/  ISETP.GT.U32.AND P5, PT, R40, 0x2f4, PT ;  /* 0x000002f42800780c */ /* 0x000fe20003fa4070 */
[----:B------:R-:W-:Y:S03]  /*3070*/  BSSY.RECONVERGENT B0, `(.L_x_25) ;  /* 0x0000016000007945 */ /* 0x000fe60003800200 */
[----:B------:R-:W-:Y:S02]  /*3080*/  ISETP.GT.U32.OR P5, PT, R59, 0xc, P5 ;  /* 0x0000000c3b00780c */ /* 0x000fe40002fa4470 */
[----:B---3--:R-:W-:-:S04]  /*3090*/  LEA.HI R36, R38, R41, RZ, 0x1c ;  /* 0x0000002926247211 */ /* 0x008fc800078fe0ff */
[----:B------:R-:W-:-:S13]  /*30a0*/  ISETP.GT.U32.OR P5, PT, R36, 0x2f, P5 ;  /* 0x0000002f2400780c */ /* 0x000fda0002fa4470 */
[----:B------:R-:W-:Y:S05]  /*30b0*/  @P5 BRA `(.L_x_26) ;  /* 0x0000000000445947 */ /* 0x000fea0003800000 */
[----:B------:R-:W-:Y:S01]  /*30c0*/  LOP3.LUT P6, RZ, R60, 0x10000, RZ, 0xc0, !PT ;  /* 0x000100003cff7812 */ /* 0x000fe200078cc0ff */
[----:B------:R-:W-:Y:S01]  /*30d0*/  BSSY.RECONVERGENT B1, `(.L_x_27) ;  /* 0x000000e000017945 */ /* 0x000fe20003800200 */
[----:B------:R-:W-:-:S11]  /*30e0*/  IMAD.MOV.U32 R36, RZ, RZ, RZ ;  /* 0x000000ffff247224 */ /* 0x000fd600078e00ff */
[----:B------:R-:W-:Y:S05]  /*30f0*/  @P6 BRA `(.L_x_28) ;  /* 0x00000000002c6947 */ /* 0x000fea0003800000 */
[----:B------:R-:W3:Y:S01]  /*3100*/  LDCU.64 UR4, c[0x0][0x380] ;  /* 0x00007000ff0477ac */ /* 0x000ee20008000a00 */
[----:B------:R-:W-:Y:S01]  /*3110*/  LOP3.LUT R36, R38, 0xf, RZ, 0xc0, !PT ;  /* 0x0000000f26247812 */ /* 0x000fe200078ec0ff */
[----:B-12---:R-:W-:Y:S01]  /*3120*/  IMAD.MOV.U32 R37, RZ, RZ, RZ ;  /* 0x000000ffff257224 */ /* 0x006fe200078e00ff */
[----:B------:R-:W-:Y:S01]  /*3130*/  LOP3.LUT R39, R18, 0xffff, RZ, 0xc0, !PT ;  /* 0x0000ffff12277812 */ /* 0x000fe200078ec0ff */
[----:B------:R-:W-:-:S04]  /*3140*/  IMAD R38, R30, 0xc40, RZ ;  /* 0x00000c401e267824 */ /* 0x000fc800078e02ff */
[----:B------:R-:W-:-:S03]  /*3150*/  IMAD.WIDE.U32 R36, R39, 0xc4, R36 ;  /* 0x000000c427247825 */ /* 0x000fc600078e0024 */
[----:B------:R-:W-:-:S04]  /*3160*/  IADD3 R38, P5, P6, R38, R36, R53 ;  /* 0x0000002426267210 */ /* 0x000fc80007ebe035 */
[----:B------:R-:W-:Y:S02]  /*3170*/  IADD3.X R37, PT, PT, RZ, R37, RZ, P5, P6 ;  /* 0x00000025ff257210 */ /* 0x000fe40002fec4ff */
[----:B---3--:R-:W-:-:S04]  /*3180*/  LEA R36, P5, R38, UR4, 0x2 ;  /* 0x0000000426247c11 */ /* 0x008fc8000f8a10ff */
[----:B------:R-:W-:-:S05]  /*3190*/  LEA.HI.X R37, R38, UR5, R37, 0x2, P5 ;  /* 0x0000000526257c11 */ /* 0x000fca000a8f1425 */
[----:B------:R3:W5:Y:S04]  /*31a0*/  LDG.E.CONSTANT R36, desc[UR6][R36.64+-0x3c] ;  /* 0xffffc40624247981 */ /* 0x000768000c1e9900 */
.L_x_28:
[----:B------:R-:W-:Y:S05]  /*31b0*/  BSYNC.RECONVERGENT B1 ;  /* 0x0000000000017941 */ /* 0x000fea0003800200 */
.L_x_27:
[----:B-----5:R4:W-:Y:S02]  /*31c0*/  STS [R61+0x2c], R36 ;  /* 0x00002c243d007388 */ /* 0x0209e40000000800 */
.L_x_26:
[----:B------:R-:W-:Y:S05]  /*31d0*/  BSYNC.RECONVERGENT B0 ;  /* 0x0000000000007941 */ /* 0x000fea0003800200 */
.L_x_25:
[----:B------:R-:W-:Y:S01]  /*31e0*/  VIADD R38, R68, 0xc ;  /* 0x0000000c44267836 */ /* 0x000fe20000000000 */
[----:B------:R-:W-:Y:S01]  /*31f0*/  ISETP.GT.U32.AND P5, PT, R40, 0x2f3, PT ;  /* 0x000002f32800780c */ /* 0x000fe20003fa4070 */
[----:B------:R-:W-:Y:S03]  /*3200*/  BSSY.RECONVERGENT B0, `(.L_x_29) ;  /* 0x0000016000007945 */ /* 0x000fe60003800200 */
[----:B------:R-:W-:Y:S02]  /*3210*/  ISETP.GT.U32.OR P5, PT, R59, 0xc, P5 ;  /* 0x0000000c3b00780c */ /* 0x000fe40002fa4470 */
[----:B----4-:R-:W-:-:S04]  /*3220*/  LEA.HI R36, R38, R41, RZ, 0x1c ;  /* 0x0000002926247211 */ /* 0x010fc800078fe0ff */
[----:B------:R-:W-:-:S13]  /*3230*/  ISETP.GT.U32.OR P5, PT, R36, 0x2f, P5 ;  /* 0x0000002f2400780c */ /* 0x000fda0002fa4470 */
[----:B------:R-:W-:Y:S05]  /*3240*/  @P5 BRA `(.L_x_30) ;  /* 0x0000000000445947 */ /* 0x000fea0003800000 */
[----:B------:R-:W-:Y:S01]  /*3250*/  LOP3.LUT P6, RZ, R60, 0x8000, RZ, 0xc0, !PT ;  /* 0x000080003cff7812 */ /* 0x000fe200078cc0ff */
[----:B------:R-:W-:Y:S01]  /*3260*/  BSSY.RECONVERGENT B1, `(.L_x_31) ;  /* 0x000000e000017945 */ /* 0x000fe20003800200 */
[----:B------:R-:W-:-:S11]  /*3270*/  IMAD.MOV.U32 R36, RZ, RZ, RZ ;  /* 0x000000ffff247224 */ /* 0x000fd600078e00ff */
[----:B------:R-:W-:Y:S05]  /*3280*/  @P6 BRA `(.L_x_32) ;  /* 0x00000000002c6947 */ /* 0x000fea0003800000 */
[----:B------:R-:W4:Y:S01]  /*3290*/  LDCU.64 UR4, c[0x0][0x380] ;  /* 0x00007000ff0477ac */ /* 0x000f220008000a00 */
[----:B------:R-:W-:Y:S01]  /*32a0*/  LOP3.LUT R36, R38, 0xf, RZ, 0xc0, !PT ;  /* 0x0000000f26247812 */ /* 0x000fe200078ec0ff */
[----:B-123--:R-:W-:Y:S01]  /*32b0*/  IMAD.MOV.U32 R37, RZ, RZ, RZ ;  /* 0x000000ffff257224 */ /* 0x00efe200078e00ff */
[----:B------:R-:W-:-:S05]  /*32c0*/  LOP3.LUT R39, R19, 0xffff, RZ, 0xc0, !PT ;  /* 0x0000ffff13277812 */ /* 0x000fca00078ec0ff */
[----:B------:R-:W-:-:S04]  /*32d0*/  IMAD.WIDE.U32 R36, R39, 0xc4, R36 ;  /* 0x000000c427247825 */ /* 0x000fc800078e0024 */
[----:B------:R-:W-:-:S05]  /*32e0*/  IMAD R39, R30, 0xc40, RZ ;  /* 0x00000c401e277824 */ /* 0x000fca00078e02ff */
[----:B------:R-:W-:-:S04]  /*32f0*/  IADD3 R38, P5, P6, R39, R36, R54 ;  /* 0x0000002427267210 */ /* 0x000fc80007ebe036 */
[----:B------:R-:W-:Y:S02]  /*3300*/  IADD3.X R37, PT, PT, RZ, R37, RZ, P5, P6 ;  /* 0x00000025ff257210 */ /* 0x000fe40002fec4ff */
[----:B----4-:R-:W-:-:S04]  /*3310*/  LEA R36, P5, R38, UR4, 0x2 ;  /* 0x0000000426247c11 */ /* 0x010fc8000f8a10ff */
[----:B------:R-:W-:-:S05]  /*3320*/  LEA.HI.X R37, R38, UR5, R37, 0x2, P5 ;  /* 0x0000000526257c11 */ /* 0x000fca000a8f1425 */
[----:B------:R4:W5:Y:S04]  /*3330*/  LDG.E.CONSTANT R36, desc[UR6][R36.64+-0x3c] ;  /* 0xffffc40624247981 */ /* 0x000968000c1e9900 */
.L_x_32:
[----:B------:R-:W-:Y:S05]  /*3340*/  BSYNC.RECONVERGENT B1 ;  /* 0x0000000000017941 */ /* 0x000fea0003800200 */
.L_x_31:
[----:B-----5:R0:W-:Y:S02]  /*3350*/  STS [R61+0x30], R36 ;  /* 0x000030243d007388 */ /* 0x0201e40000000800 */
.L_x_30:
[----:B------:R-:W-:Y:S05]  /*3360*/  BSYNC.RECONVERGENT B0 ;  /* 0x0000000000007941 */ /* 0x000fea0003800200 */
.L_x_29:
[----:B------:R-:W-:Y:S01]  /*3370*/  VIADD R38, R68, 0xd ;  /* 0x0000000d44267836 */ /* 0x000fe20000000000 */
[----:B------:R-:W-:Y:S01]  /*3380*/  ISETP.GT.U32.AND P5, PT, R40, 0x2f2, PT ;  /* 0x000002f22800780c */ /* 0x000fe20003fa4070 */
[----:B------:R-:W-:Y:S03]  /*3390*/  BSSY.RECONVERGENT B0, `(.L_x_33) ;  /* 0x0000016000007945 */ /* 0x000fe60003800200 */
[----:B------:R-:W-:Y:S02]  /*33a0*/  ISETP.GT.U32.OR P5, PT, R59, 0xc, P5 ;  /* 0x0000000c3b00780c */ /* 0x000fe40002fa4470 */
[----:B0-----:R-:W-:-:S04]  /*33b0*/  LEA.HI R36, R38, R41, RZ, 0x1c ;  /* 0x0000002926247211 */ /* 0x001fc800078fe0ff */
[----:B------:R-:W-:-:S13]  /*33c0*/  ISETP.GT.U32.OR P5, PT, R36, 0x2f, P5 ;  /* 0x0000002f2400780c */ /* 0x000fda0002fa4470 */
[----:B------:R-:W-:Y:S05]  /*33d0*/  @P5 BRA `(.L_x_34) ;  /* 0x0000000000445947 */ /* 0x000fea0003800000 */
[----:B------:R-:W-:Y:S01]  /*33e0*/  LOP3.LUT P6, RZ, R60, 0x4000, RZ, 0xc0, !PT ;  /* 0x000040003cff7812 */ /* 0x000fe200078cc0ff */
[----:B------:R-:W-:Y:S01]  /*33f0*/  BSSY.RECONVERGENT B1, `(.L_x_35) ;  /* 0x000000e000017945 */ /* 0x000fe20003800200 */
[----:B------:R-:W-:-:S11]  /*3400*/  IMAD.MOV.U32 R36, RZ, RZ, RZ ;  /* 0x000000ffff247224 */ /* 0x000fd600078e00ff */
[----:B------:R-:W-:Y:S05]  /*3410*/  @P6 BRA `(.L_x_36) ;  /* 0x00000000002c6947 */ /* 0x000fea0003800000 */
[----:B------:R-:W0:Y:S01]  /*3420*/  LDCU.64 UR4, c[0x0][0x380] ;  /* 0x00007000ff0477ac */ /* 0x000e220008000a00 */
[----:B------:R-:W-:Y:S01]  /*3430*/  LOP3.LUT R36, R38, 0xf, RZ, 0xc0, !PT ;  /* 0x0000000f26247812 */ /* 0x000fe200078ec0ff */
[----:B-1234-:R-:W-:Y:S01]  /*3440*/  IMAD.MOV.U32 R37, RZ, RZ, RZ ;  /* 0x000000ffff257224 */ /* 0x01efe200078e00ff */
[----:B------:R-:W-:Y:S01]  /*3450*/  LOP3.LUT R39, R20, 0xffff, RZ, 0xc0, !PT ;  /* 0x0000ffff14277812 */ /* 0x000fe200078ec0ff */
[----:B------:R-:W-:-:S04]  /*3460*/  IMAD R38, R30, 0xc40, RZ ;  /* 0x00000c401e267824 */ /* 0x000fc800078e02ff */
[----:B------:R-:W-:-:S03]  /*3470*/  IMAD.WIDE.U32 R36, R39, 0xc4, R36 ;  /* 0x000000c427247825 */ /* 0x000fc600078e0024 */
[----:B------:R-:W-:-:S04]  /*3480*/  IADD3 R38, P5, P6, R38, R36, R55 ;  /* 0x0000002426267210 */ /* 0x000fc80007ebe037 */
[----:B------:R-:W-:Y:S02]  /*3490*/  IADD3.X R37, PT, PT, RZ, R37, RZ, P5, P6 ;  /* 0x00000025ff257210 */ /* 0x000fe40002fec4ff */
[----:B0-----:R-:W-:-:S04]  /*34a0*/  LEA R36, P5, R38, UR4, 0x2 ;  /* 0x0000000426247c11 */ /* 0x001fc8000f8a10ff */
[----:B------:R-:W-:-:S05]  /*34b0*/  LEA.HI.X R37, R38, UR5, R37, 0x2, P5 ;  /* 0x0000000526257c11 */ /* 0x000fca000a8f1425 */
[----:B------:R0:W5:Y:S04]  /*34c0*/  LDG.E.CONSTANT R36, desc[UR6][R36.64+-0x3c] ;  /* 0xffffc40624247981 */ /* 0x000168000c1e9900 */
.L_x_36:
[----:B------:R-:W-:Y:S05]  /*34d0*/  BSYNC.RECONVERGENT B1 ;  /* 0x0000000000017941 */ /* 0x000fea0003800200 */
.L_x_35:
[----:B-----5:R0:W-:Y:S02]  /*34e0*/  STS [R61+0x34], R36 ;  /* 0x000034243d007388 */ /* 0x0201e40000000800 */
.L_x_34:
[----:B------:R-:W-:Y:S05]  /*34f0*/  BSYNC.RECONVERGENT B0 ;  /* 0x0000000000007941 */ /* 0x000fea0003800200 */
.L_x_33:
        /* <DEDUP_REMOVED lines=14> */
[----:B------:R-:W-:-:S05]  /*35e0*/  LOP3.LUT R39, R21, 0xffff, RZ, 0xc0, !PT ;  /* 0x0000ffff15277812 */ /* 0x000fca00078ec0ff */
[----:B------:R-:W-:-:S04]  /*35f0*/  IMAD.WIDE.U32 R36, R39, 0xc4, R36 ;  /* 0x000000c427247825 */ /* 0x000fc800078e0024 */
[----:B------:R-:W-:-:S05]  /*3600*/  IMAD R39, R30, 0xc40, RZ ;  /* 0x00000c401e277824 */ /* 0x000fca00078e02ff */
[----:B------:R-:W-:-:S04]  /*3610*/  IADD3 R38, P5, P6, R39, R36, R56 ;  /* 0x0000002427267210 */ /* 0x000fc80007ebe038 */
[----:B------:R-:W-:Y:S02]  /*3620*/  IADD3.X R37, PT, PT, RZ, R37, RZ, P5, P6 ;  /* 0x00000025ff257210 */ /* 0x000fe40002fec4ff */
[----:B0-----:R-:W-:-:S04]  /*3630*/  LEA R36, P5, R38, UR4, 0x2 ;  /* 0x0000000426247c11 */ /* 0x001fc8000f8a10ff */
[----:B------:R-:W-:-:S05]  /*3640*/  LEA.HI.X R37, R38, UR5, R37, 0x2, P5 ;  /* 0x0000000526257c11 */ /* 0x000fca000a8f1425 */
[----:B------:R0:W5:Y:S04]  /*3650*/  LDG.E.CONSTANT R36, desc[UR6][R36.64+-0x3c] ;  /* 0xffffc40624247981 */ /* 0x000168000c1e9900 */
.L_x_40:
[----:B------:R-:W-:Y:S05]  /*3660*/  BSYNC.RECONVERGENT B1 ;  /* 0x0000000000017941 */ /* 0x000fea0003800200 */
.L_x_39:
[----:B-----5:R0:W-:Y:S02]  /*3670*/  STS [R61+0x38], R36 ;  /* 0x000038243d007388 */ /* 0x0201e40000000800 */
.L_x_38:
[----:B------:R-:W-:Y:S05]  /*3680*/  BSYNC.RECONVERGENT B0 ;  /* 0x0000000000007941 */ /* 0x000fea0003800200 */
.L_x_37:
[----:B0-----:R-:W-:Y:S01]  /*3690*/  VIADD R36, R68, 0xf ;  /* 0x0000000f44247836 */ /* 0x001fe20000000000 */
[----:B------:R-:W-:Y:S01]  /*36a0*/  ISETP.GT.U32.AND P5, PT, R40, 0x2f0, PT ;  /* 0x000002f02800780c */ /* 0x000fe20003fa4070 */
[----:B------:R-:W-:Y:S03]  /*36b0*/  BSSY.RECONVERGENT B0, `(.L_x_41) ;  /* 0x0000017000007945 */ /* 0x000fe60003800200 */
[----:B------:R-:W-:Y:S02]  /*36c0*/  ISETP.GT.U32.OR P5, PT, R59, 0xc, P5 ;  /* 0x0000000c3b00780c */ /* 0x000fe40002fa4470 */
[----:B------:R-:W-:-:S04]  /*36d0*/  LEA.HI R36, R36, R41, RZ, 0x1c ;  /* 0x0000002924247211 */ /* 0x000fc800078fe0ff */
[----:B------:R-:W-:-:S13]  /*36e0*/  ISETP.GT.U32.OR P5, PT, R36, 0x2f, P5 ;  /* 0x0000002f2400780c */ /* 0x000fda0002fa4470 */
[----:B------:R-:W-:Y:S05]  /*36f0*/  @P5 BRA `(.L_x_42) ;  /* 0x0000000000485947 */ /* 0x000fea0003800000 */
[----:B------:R-:W-:Y:S01]  /*3700*/  LOP3.LUT P6, RZ, R60, 0x400000, RZ, 0xc0, !PT ;  /* 0x004000003cff7812 */ /* 0x000fe200078cc0ff */
[----:B------:R-:W-:Y:S01]  /*3710*/  BSSY.RECONVERGENT B1, `(.L_x_43) ;  /* 0x000000f000017945 */ /* 0x000fe20003800200 */
[----:B------:R-:W-:-:S11]  /*3720*/  IMAD.MOV.U32 R36, RZ, RZ, RZ ;  /* 0x000000ffff247224 */ /* 0x000fd600078e00ff */
[----:B------:R-:W-:Y:S05]  /*3730*/  @P6 BRA `(.L_x_44) ;  /* 0x0000000000306947 */ /* 0x000fea0003800000 */
[----:B------:R-:W-:Y:S01]  /*3740*/  VIADD R36, R68, 0xffffffff ;  /* 0xffffffff44247836 */ /* 0x000fe20000000000 */
[----:B------:R-:W0:Y:S01]  /*3750*/  LDCU.64 UR4, c[0x0][0x380] ;  /* 0x00007000ff0477ac */ /* 0x000e220008000a00 */
[----:B------:R-:W-:Y:S01]  /*3760*/  LOP3.LUT R39, R0, 0xffff, RZ, 0xc0, !PT ;  /* 0x0000ffff00277812 */ /* 0x000fe200078ec0ff */
[----:B-1234-:R-:W-:Y:S02]  /*3770*/  IMAD.MOV.U32 R37, RZ, RZ, RZ ;  /* 0x000000ffff257224 */ /* 0x01efe400078e00ff */
        /* <DEDUP_REMOVED lines=8> */
.L_x_44:
[----:B------:R-:W-:Y:S05]  /*3800*/  BSYNC.RECONVERGENT B1 ;  /* 0x0000000000017941 */ /* 0x000fea0003800200 */
.L_x_43:
[----:B-----5:R0:W-:Y:S02]  /*3810*/  STS [R61+0x3c], R36 ;  /* 0x00003c243d007388 */ /* 0x0201e40000000800 */
.L_x_42:
[----:B------:R-:W-:Y:S05]  /*3820*/  BSYNC.RECONVERGENT B0 ;  /* 0x0000000000007941 */ /* 0x000fea0003800200 */
.L_x_41:
[----:B------:R-:W-:Y:S01]  /*3830*/  ISETP.GT.U32.AND P5, PT, R40, 0x2ef, PT ;  /* 0x000002ef2800780c */ /* 0x000fe20003fa4070 */
[----:B------:R-:W-:Y:S01]  /*3840*/  BSSY.RECONVERGENT B0, `(.L_x_45) ;  /* 0x0000016000007945 */ /* 0x000fe20003800200 */
[----:B0-----:R-:W-:Y:S02]  /*3850*/  LEA.HI R36, R68, R41, RZ, 0x1c ;  /* 0x0000002944247211 */ /* 0x001fe400078fe0ff */
[----:B------:R-:W-:-:S04]  /*3860*/  ISETP.GT.U32.OR P5, PT, R59, 0xc, P5 ;  /* 0x0000000c3b00780c */ /* 0x000fc80002fa4470 */
[----:B------:R-:W-:-:S13]  /*3870*/  ISETP.GT.U32.OR P5, PT, R36, 0x2e, P5 ;  /* 0x0000002e2400780c */ /* 0x000fda0002fa4470 */
[----:B------:R-:W-:Y:S05]  /*3880*/  @P5 BRA `(.L_x_46) ;  /* 0x0000000000445947 */ /* 0x000fea0003800000 */
[C---:B------:R-:W-:Y:S01]  /*3890*/  LOP3.LUT P5, RZ, R60.reuse, 0x8, RZ, 0xc0, !PT ;  /* 0x000000083cff7812 */ /* 0x040fe200078ac0ff */
[----:B------:R-:W-:Y:S01]  /*38a0*/  BSSY.RECONVERGENT B1, `(.L_x_47) ;  /* 0x000000e000017945 */ /* 0x000fe20003800200 */
[----:B------:R-:W-:Y:S01]  /*38b0*/  LOP3.LUT P6, RZ, R60, 0x20000, RZ, 0xc0, !PT ;  /* 0x000200003cff7812 */ /* 0x000fe200078cc0ff */
[----:B------:R-:W-:-:S03]  /*38c0*/  IMAD.MOV.U32 R36, RZ, RZ, RZ ;  /* 0x000000ffff247224 */ /* 0x000fc600078e00ff */
[----:B------:R-:W-:-:S13]  /*38d0*/  PLOP3.LUT P5, PT, P6, P5, PT, 0x8f, 0xf8 ;  /* 0x0000000000f8781c */ /* 0x000fda00037ab177 */
[----:B------:R-:W-:Y:S05]  /*38e0*/  @P5 BRA `(.L_x_48) ;  /* 0x0000000000245947 */ /* 0x000fea0003800000 */
[----:B------:R-:W0:Y:S01]  /*38f0*/  LDCU.64 UR4, c[0x0][0x380] ;  /* 0x00007000ff0477ac */ /* 0x000e220008000a00 */
[----:B------:R-:W-:Y:S02]  /*3900*/  IMAD.MOV.U32 R63, RZ, RZ, RZ ;  /* 0x000000ffff3f7224 */ /* 0x000fe400078e00ff */
[----:B-1234-:R-:W-:Y:S02]  /*3910*/  IMAD R37, R30, 0xc40, RZ ;  /* 0x00000c401e257824 */ /* 0x01efe400078e02ff */
[----:B------:R-:W-:-:S03]  /*3920*/  IMAD.WIDE.U32 R62, R15, 0xc4, R62 ;  /* 0x000000c40f3e7825 */ /* 0x000fc600078e003e */
[----:B------:R-:W-:-:S04]  /*3930*/  IADD3 R37, P5, P6, R37, R62, R49 ;  /* 0x0000003e25257210 */ /* 0x000fc80007ebe031 */
[----:B------:R-:W-:Y:S02]  /*3940*/  IADD3.X R62, PT, PT, RZ, R63, RZ, P5, P6 ;  /* 0x0000003fff3e7210 */ /* 0x000fe40002fec4ff */
[----:B0-----:R-:W-:-:S04]  /*3950*/  LEA R36, P5, R37, UR4, 0x2 ;  /* 0x0000000425247c11 */ /* 0x001fc8000f8a10ff */
[----:B------:R-:W-:-:S05]  /*3960*/  LEA.HI.X R37, R37, UR5, R62, 0x2, P5 ;  /* 0x0000000525257c11 */ /* 0x000fca000a8f143e */
[----:B------:R0:W5:Y:S04]  /*3970*/  LDG.E.CONSTANT R36, desc[UR6][R36.64+-0x3c] ;  /* 0xffffc40624247981 */ /* 0x000168000c1e9900 */
.L_x_48:
[----:B------:R-:W-:Y:S05]  /*3980*/  BSYNC.RECONVERGENT B1 ;  /* 0x0000000000017941 */ /* 0x000fea0003800200 */
.L_x_47:
[----:B-----5:R0:W-:Y:S02]  /*3990*/  STS [R61+0x40], R36 ;  /* 0x000040243d007388 */ /* 0x0201e40000000800 */
.L_x_46:
[----:B------:R-:W-:Y:S05]  /*39a0*/  BSYNC.RECONVERGENT B0 ;  /* 0x0000000000007941 */ /* 0x000fea0003800200 */
.L_x_45:
        /* <DEDUP_REMOVED lines=23> */
.L_x_52:
[----:B------:R-:W-:Y:S05]  /*3b20*/  BSYNC.RECONVERGENT B1 ;  /* 0x0000000000017941 */ /* 0x000fea0003800200 */
.L_x_51:
[----:B-----5:R0:W-:Y:S02]  /*3b30*/  STS [R61+0x44], R36 ;  /* 0x000044243d007388 */ /* 0x0201e40000000800 */
.L_x_50:
[----:B------:R-:W-:Y:S05]  /*3b40*/  BSYNC.RECONVERGENT B0 ;  /* 0x0000000000007941 */ /* 0x000fea0003800200 */
.L_x_49:
[----:B0-----:R-:W-:Y:S01]  /*3b50*/  VIADD R36, R68, 0x12 ;  /* 0x0000001244247836 */ /* 0x001fe20000000000 */
[----:B------:R-:W-:Y:S01]  /*3b60*/  ISETP.GT.U32.AND P5, PT, R40, 0x2ed, PT ;  /* 0x000002ed2800780c */ /* 0x000fe20003fa4070 */
[----:B------:R-:W-:Y:S03]  /*3b70*/  BSSY.RECONVERGENT B0, `(.L_x_53) ;  /* 0x0000017000007945 */ /* 0x000fe60003800200 */
[----:B------:R-:W-:Y:S02]  /*3b80*/  LEA.HI R36, R36, R41, RZ, 0x1c ;  /* 0x0000002924247211 */ /* 0x000fe400078fe0ff */
[----:B------:R-:W-:-:S04]  /*3b90*/  ISETP.GT.U32.OR P5, PT, R59, 0xc, P5 ;  /* 0x0000000c3b00780c */ /* 0x000fc80002fa4470 */
        /* <DEDUP_REMOVED lines=18> */
.L_x_56:
[----:B------:R-:W-:Y:S05]  /*3cc0*/  BSYNC.RECONVERGENT B1 ;  /* 0x0000000000017941 */ /* 0x000fea0003800200 */
.L_x_55:
[----:B-----5:R0:W-:Y:S02]  /*3cd0*/  STS [R61+0x48], R36 ;  /* 0x000048243d007388 */ /* 0x0201e40000000800 */
.L_x_54:
[----:B------:R-:W-:Y:S05]  /*3ce0*/  BSYNC.RECONVERGENT B0 ;  /* 0x0000000000007941 */ /* 0x000fea0003800200 */
.L_x_53:
[----:B01234-:R-:W0:Y:S01]  /*3cf0*/  LDC.64 R36, c[0x0][0x388] ;  /* 0x0000e200ff247b82 */ /* 0x01fe220000000a00 */
[----:B------:R-:W-:Y:S02]  /*3d00*/  IMAD R61, R30, 0x90, RZ ;  /* 0x000000901e3d7824 */ /* 0x000fe400078e02ff */
[----:B------:R-:W-:Y:S02]  /*3d10*/  VIADD R65, R65, 0xc00 ;  /* 0x00000c0041417836 */ /* 0x000fe40000000000 */
[----:B------:R-:W-:Y:S02]  /*3d20*/  IMAD R62, R59, 0x15, RZ ;  /* 0x000000153b3e7824 */ /* 0x000fe400078e02ff */
[--C-:B------:R-:W-:Y:S02]  /*3d30*/  IMAD.IADD R39, R24, 0x1, R61.reuse ;  /* 0x0000000118277824 */ /* 0x100fe400078e023d */
[----:B------:R-:W-:Y:S01]  /*3d40*/  IMAD.IADD R41, R25, 0x1, R61 ;  /* 0x0000000119297824 */ /* 0x000fe200078e023d */
[----:B------:R-:W-:Y:S01]  /*3d50*/  LEA R66, R66, R65, 0x18 ;  /* 0x0000004142427211 */ /* 0x000fe200078ec0ff */
[----:B------:R-:W-:-:S04]  /*3d60*/  IMAD R73, R67, 0x120, R62 ;  /* 0x0000012043497824 */ /* 0x000fc800078e023e */
[----:B------:R-:W-:Y:S02]  /*3d70*/  IMAD R62, R73, 0x4, R66 ;  /* 0x00000004493e7824 */ /* 0x000fe400078e0242 */
[----:B0-----:R-:W-:-:S04]  /*3d80*/  IMAD.WIDE.U32 R38, R39, 0x4, R36 ;  /* 0x0000000427267825 */ /* 0x001fc800078e0024 */
[----:B------:R-:W-:Y:S01]  /*3d90*/  IMAD.WIDE.U32 R40, R41, 0x4, R36 ;  /* 0x0000000429287825 */ /* 0x000fe200078e0024 */
[----:B------:R-:W2:Y:S04]  /*3da0*/  LDG.E.CONSTANT R63, desc[UR6][R38.64] ;  /* 0x00000006263f7981 */ /* 0x000ea8000c1e9900 */
[----:B------:R-:W3:Y:S04]  /*3db0*/  LDG.E.CONSTANT R65, desc[UR6][R38.64+0x4] ;  /* 0x0000040626417981 */ /* 0x000ee8000c1e9900 */
[----:B------:R0:W4:Y:S04]  /*3dc0*/  LDG.E.CONSTANT R69, desc[UR6][R38.64+0x8] ;  /* 0x0000080626457981 */ /* 0x000128000c1e9900 */
[----:B------:R-:W5:Y:S04]  /*3dd0*/  LDG.E.CONSTANT R71, desc[UR6][R40.64] ;  /* 0x0000000628477981 */ /* 0x000f68000c1e9900 */
[----:B------:R-:W5:Y:S04]  /*3de0*/  LDG.E.CONSTANT R73, desc[UR6][R40.64+0x4] ;  /* 0x0000040628497981 */ /* 0x000f68000c1e9900 */
[----:B------:R1:W5:Y:S01]  /*3df0*/  LDG.E.CONSTANT R75, desc[UR6][R40.64+0x8] ;  /* 0x00000806284b7981 */ /* 0x000362000c1e9900 */
[----:B0-----:R-:W-:-:S04]  /*3e00*/  IMAD.IADD R39, R26, 0x1, R61 ;  /* 0x000000011a277824 */ /* 0x001fc800078e023d */
[----:B------:R-:W-:-:S05]  /*3e10*/  IMAD.WIDE.U32 R38, R39, 0x4, R36 ;  /* 0x0000000427267825 */ /* 0x000fca00078e0024 */
[----:B------:R-:W5:Y:S01]  /*3e20*/  LDG.E.CONSTANT R77, desc[UR6][R38.64] ;  /* 0x00000006264d7981 */ /* 0x000f62000c1e9900 */
[----:B-1----:R-:W-:-:S03]  /*3e30*/  IMAD.IADD R41, R27, 0x1, R61 ;  /* 0x000000011b297824 */ /* 0x002fc600078e023d */
[----:B------:R-:W5:Y:S04]  /*3e40*/  LDG.E.CONSTANT R68, desc[UR6][R38.64+0x4] ;  /* 0x0000040626447981 */ /* 0x000f68000c1e9900 */
[----:B------:R0:W5:Y:S01]  /*3e50*/  LDG.E.CONSTANT R70, desc[UR6][R38.64+0x8] ;  /* 0x0000080626467981 */ /* 0x000162000c1e9900 */
[----:B------:R-:W-:-:S04]  /*3e60*/  IMAD.WIDE.U32 R40, R41, 0x4, R36 ;  /* 0x0000000429287825 */ /* 0x000fc800078e0024 */
[----:B0-----:R-:W-:-:S04]  /*3e70*/  IMAD.IADD R39, R28, 0x1, R61 ;  /* 0x000000011c277824 */ /* 0x001fc800078e023d */
[----:B------:R-:W-:Y:S01]  /*3e80*/  IMAD.WIDE.U32 R38, R39, 0x4, R36 ;  /* 0x0000000427267825 */ /* 0x000fe200078e0024 */
[----:B--2---:R0:W-:Y:S04]  /*3e90*/  STS [R62], R63 ;  /* 0x0000003f3e007388 */ /* 0x0041e80000000800 */
[----:B---3--:R1:W-:Y:S04]  /*3ea0*/  STS [R62+0x4], R65 ;  /* 0x000004413e007388 */ /* 0x0083e80000000800 */
[----:B----4-:R2:W-:Y:S04]  /*3eb0*/  STS [R62+0x8], R69 ;  /* 0x000008453e007388 */ /* 0x0105e80000000800 */
[----:B-----5:R3:W-:Y:S04]  /*3ec0*/  STS [R62+0xc], R71 ;  /* 0x00000c473e007388 */ /* 0x0207e80000000800 */
[----:B------:R4:W-:Y:S04]  /*3ed0*/  STS [R62+0x10], R73 ;  /* 0x000010493e007388 */ /* 0x0009e80000000800 */
[----:B------:R5:W-:Y:S04]  /*3ee0*/  STS [R62+0x14], R75 ;  /* 0x0000144b3e007388 */ /* 0x000be80000000800 */
[----:B0-----:R-:W5:Y:S04]  /*3ef0*/  LDG.E.CONSTANT R63, desc[UR6][R40.64] ;  /* 0x00000006283f7981 */ /* 0x001f68000c1e9900 */
[----:B-1----:R-:W5:Y:S04]  /*3f00*/  LDG.E.CONSTANT R65, desc[UR6][R40.64+0x4] ;  /* 0x0000040628417981 */ /* 0x002f68000c1e9900 */
[----:B--2---:R-:W2:Y:S04]  /*3f10*/  LDG.E.CONSTANT R69, desc[UR6][R40.64+0x8] ;  /* 0x0000080628457981 */ /* 0x004ea8000c1e9900 */
[----:B---3--:R-:W3:Y:S04]  /*3f20*/  LDG.E.CONSTANT R71, desc[UR6][R38.64] ;  /* 0x0000000626477981 */ /* 0x008ee8000c1e9900 */
[----:B----4-:R-:W4:Y:S04]  /*3f30*/  LDG.E.CONSTANT R73, desc[UR6][R38.64+0x4] ;  /* 0x0000040626497981 */ /* 0x010f28000c1e9900 */
[----:B-----5:R-:W5:Y:S04]  /*3f40*/  LDG.E.CONSTANT R75, desc[UR6][R38.64+0x8] ;  /* 0x00000806264b7981 */ /* 0x020f68000c1e9900 */
[----:B------:R0:W-:Y:S04]  /*3f50*/  STS [R62+0x18], R77 ;  /* 0x0000184d3e007388 */ /* 0x0001e80000000800 */
[----:B------:R0:W-:Y:S04]  /*3f60*/  STS [R62+0x1c], R68 ;  /* 0x00001c443e007388 */ /* 0x0001e80000000800 */
[----:B------:R0:W-:Y:S01]  /*3f70*/  STS [R62+0x20], R70 ;  /* 0x000020463e007388 */ /* 0x0001e20000000800 */
[----:B------:R-:W-:Y:S01]  /*3f80*/  ISETP.GT.U32.AND P5, PT, R3, 0x5, PT ;  /* 0x000000050300780c */ /* 0x000fe20003fa4070 */
[----:B------:R-:W-:Y:S02]  /*3f90*/  BSSY.RECONVERGENT B0, `(.L_x_57) ;  /* 0x000001b000007945 */ /* 0x000fe40003800200 */
[----:B------:R0:W-:Y:S04]  /*3fa0*/  STS [R62+0x24], R63 ;  /* 0x0000243f3e007388 */ /* 0x0001e80000000800 */
[----:B------:R0:W-:Y:S04]  /*3fb0*/  STS [R62+0x28], R65 ;  /* 0x000028413e007388 */ /* 0x0001e80000000800 */
[----:B--2---:R0:W-:Y:S04]  /*3fc0*/  STS [R62+0x2c], R69 ;  /* 0x00002c453e007388 */ /* 0x0041e80000000800 */
[----:B---3--:R0:W-:Y:S04]  /*3fd0*/  STS [R62+0x30], R71 ;  /* 0x000030473e007388 */ /* 0x0081e80000000800 */
[----:B----4-:R0:W-:Y:S04]  /*3fe0*/  STS [R62+0x34], R73 ;  /* 0x000034493e007388 */ /* 0x0101e80000000800 */
[----:B-----5:R0:W-:Y:S01]  /*3ff0*/  STS [R62+0x38], R75 ;  /* 0x0000384b3e007388 */ /* 0x0201e20000000800 */
[----:B------:R-:W-:Y:S05]  /*4000*/  @P5 BRA `(.L_x_58) ;  /* 0x00000000004c5947 */ /* 0x000fea0003800000 */
[----:B------:R-:W1:Y:S01]  /*4010*/  LDCU.64 UR4, c[0x0][0x388] ;  /* 0x00007100ff0477ac */ /* 0x000e620008000a00 */
[----:B------:R-:W-:Y:S02]  /*4020*/  LOP3.LUT R40, R33, 0xffff, RZ, 0xc0, !PT ;  /* 0x0000ffff21287812 */ /* 0x000fe400078ec0ff */
[----:B0-----:R-:W-:Y:S02]  /*4030*/  P2R R69, PR, RZ, 0x1 ;  /* 0x00000001ff457803 */ /* 0x001fe40000000000 */
[----:B------:R-:W-:Y:S02]  /*4040*/  IADD3 R39, P5, P6, R61, R4, R40 ;  /* 0x000000043d277210 */ /* 0x000fe40007ebe028 */
[C---:B------:R-:W-:Y:S02]  /*4050*/  LOP3.LUT P0, RZ, R60.reuse, 0x20, RZ, 0xc0, !PT ;  /* 0x000000203cff7812 */ /* 0x040fe4000780c0ff */
[----:B------:R-:W-:Y:S02]  /*4060*/  IADD3.X R68, PT, PT, RZ, RZ, RZ, P5, P6 ;  /* 0x000000ffff447210 */ /* 0x000fe40002fec4ff */
[----:B------:R-:W-:-:S02]  /*4070*/  LOP3.LUT P6, RZ, R60, 0x100, RZ, 0xc0, !PT ;  /* 0x000001003cff7812 */ /* 0x000fc400078cc0ff */
[----:B-1----:R-:W-:-:S07]  /*4080*/  LEA R38, P5, R39, UR4, 0x2 ;  /* 0x0000000427267c11 */ /* 0x002fce000f8a10ff */
[----:B------:R-:W-:Y:S02]  /*4090*/  @!P0 IADD3 R41, PT, PT, R61, R4, R40 ;  /* 0x000000043d298210 */ /* 0x000fe40007ffe028 */
[----:B------:R-:W-:Y:S02]  /*40a0*/  LEA.HI.X R39, R39, UR5, R68, 0x2, P5 ;  /* 0x0000000527277c11 */ /* 0x000fe4000a8f1444 */
[----:B------:R-:W-:Y:S01]  /*40b0*/  LOP3.LUT P5, RZ, R60, 0x200, RZ, 0xc0, !PT ;  /* 0x000002003cff7812 */ /* 0x000fe200078ac0ff */
[----:B------:R-:W-:Y:S02]  /*40c0*/  @!P0 IMAD.WIDE.U32 R40, R41, 0x4, R36 ;  /* 0x0000000429288825 */ /* 0x000fe400078e0024 */
[----:B------:R-:W2:Y:S04]  /*40d0*/  @!P6 LDG.E.CONSTANT R65, desc[UR6][R38.64+0x8] ;  /* 0x000008062641e981 */ /* 0x000ea8000c1e9900 */
[----:B------:R-:W3:Y:S06]  /*40e0*/  @!P0 LDG.E.CONSTANT R41, desc[UR6][R40.64] ;  /* 0x0000000628298981 */ /* 0x000eec000c1e9900 */
[----:B------:R-:W4:Y:S04]  /*40f0*/  @!P5 LDG.E.CONSTANT R63, desc[UR6][R38.64+0x4] ;  /* 0x00000406263fd981 */ /* 0x000f28000c1e9900 */
[----:B--2---:R1:W-:Y:S04]  /*4100*/  @!P6 STS [R62+0x44], R65 ;  /* 0x000044413e00e388 */ /* 0x0043e80000000800 */
[----:B----4-:R1:W-:Y:S04]  /*4110*/  @!P5 STS [R62+0x40], R63 ;  /* 0x0000403f3e00d388 */ /* 0x0103e80000000800 */
[----:B---3--:R1:W-:Y:S01]  /*4120*/  @!P0 STS [R62+0x3c], R41 ;  /* 0x00003c293e008388 */ /* 0x0083e20000000800 */
[----:B------:R-:W-:-:S13]  /*4130*/  ISETP.NE.AND P0, PT, R69, RZ, PT ;  /* 0x000000ff4500720c */ /* 0x000fda0003f05270 */
.L_x_58:
[----:B------:R-:W-:Y:S05]  /*4140*/  BSYNC.RECONVERGENT B0 ;  /* 0x0000000000007941 */ /* 0x000fea0003800200 */
.L_x_57:
[----:B------:R-:W-:Y:S01]  /*4150*/  ISETP.GT.U32.AND P5, PT, R5, 0x5, PT ;  /* 0x000000050500780c */ /* 0x000fe20003fa4070 */
[----:B------:R-:W-:-:S12]  /*4160*/  BSSY.RECONVERGENT B0, `(.L_x_59) ;  /* 0x0000015000007945 */ /* 0x000fd80003800200 */
[----:B------:R-:W-:Y:S05]  /*4170*/  @P5 BRA `(.L_x_60) ;  /* 0x00000000004c5947 */ /* 0x000fea0003800000 */
[----:B------:R-:W2:Y:S01]  /*4180*/  LDCU.64 UR4, c[0x0][0x388] ;  /* 0x00007100ff0477ac */ /* 0x000ea20008000a00 */
[----:B------:R-:W-:Y:S02]  /*4190*/  LOP3.LUT R40, R34, 0xffff, RZ, 0xc0, !PT ;  /* 0x0000ffff22287812 */ /* 0x000fe400078ec0ff */
[----:B01----:R-:W-:Y:S02]  /*41a0*/  P2R R63, PR, RZ, 0x1 ;  /* 0x00000001ff3f7803 */ /* 0x003fe40000000000 */
[----:B------:R-:W-:Y:S02]  /*41b0*/  IADD3 R39, P5, P6, R61, R6, R40 ;  /* 0x000000063d277210 */ /* 0x000fe40007ebe028 */
[C---:B------:R-:W-:Y:S02]  /*41c0*/  LOP3.LUT P0, RZ, R60.reuse, 0x10, RZ, 0xc0, !PT ;  /* 0x000000103cff7812 */ /* 0x040fe4000780c0ff */
[----:B------:R-:W-:Y:S02]  /*41d0*/  IADD3.X R68, PT, PT, RZ, RZ, RZ, P5, P6 ;  /* 0x000000ffff447210 */ /* 0x000fe40002fec4ff */
[----:B------:R-:W-:-:S02]  /*41e0*/  LOP3.LUT P6, RZ, R60, 0x40, RZ, 0xc0, !PT ;  /* 0x000000403cff7812 */ /* 0x000fc400078cc0ff */
[----:B--2---:R-:W-:-:S07]  /*41f0*/  LEA R38, P5, R39, UR4, 0x2 ;  /* 0x0000000427267c11 */ /* 0x004fce000f8a10ff */
        /* <DEDUP_REMOVED lines=11> */
.L_x_60:
[----:B------:R-:W-:Y:S05]  /*42b0*/  BSYNC.RECONVERGENT B0 ;  /* 0x0000000000007941 */ /* 0x000fea0003800200 */
.L_x_59:
[----:B------:R-:W-:Y:S01]  /*42c0*/  BAR.SYNC.DEFER_BLOCKING 0x0 ;  /* 0x0000000000007b1d */ /* 0x000fe20000010000 */
[----:B------:R-:W-:Y:S02]  /*42d0*/  IMAD R36, R67, 0x240, R66 ;  /* 0x0000024043247824 */ /* 0x000fe400078e0242 */
[----:B------:R-:W-:Y:S02]  /*42e0*/  IMAD R59, R59, 0x4, R64 ;  /* 0x000000043b3b7824 */ /* 0x000fe400078e0240 */
[----:B------:R-:W-:Y:S01]  /*42f0*/  VIADD R36, R36, 0x704 ;  /* 0x0000070424247836 */ /* 0x000fe20000000000 */
[----:B------:R-:W-:-:S06]  /*4300*/  UMOV UR4, 0xc0 ;  /* 0x000000c000047882 */ /* 0x000fcc0000000000 */
.L_x_61:
[----:B------:R-:W-:Y:S04]  /*4310*/  LDS R38, [R59+UR4+-0xc0] ;  /* 0xffff40043b267984 */ /* 0x000fe80008000800 */
[----:B------:R-:W3:Y:S04]  /*4320*/  LDS R39, [R36+-0x704] ;  /* 0xfff8fc0024277984 */ /* 0x000ee80000000800 */
[----:B------:R-:W4:Y:S04]  /*4330*/  LDS R40, [R36+-0x44] ;  /* 0xffffbc0024287984 */ /* 0x000f280000000800 */
[----:B--2---:R-:W-:Y:S04]  /*4340*/  LDS R37, [R59+UR4+-0xbc] ;  /* 0xffff44043b257984 */ /* 0x004fe80008000800 */
[----:B01----:R-:W0:Y:S04]  /*4350*/  LDS R62, [R36+-0x700] ;  /* 0xfff90000243e7984 */ /* 0x003e280000000800 */
[----:B------:R-:W1:Y:S04]  /*4360*/  LDS R64, [R36+-0x40] ;  /* 0xffffc00024407984 */ /* 0x000e680000000800 */
[----:B------:R-:W-:Y:S04]  /*4370*/  LDS R68, [R36+-0x6dc] ;  /* 0xfff9240024447984 */ /* 0x000fe80000000800 */
[----:B------:R-:W-:Y:S04]  /*4380*/  LDS R70, [R36+-0x1c] ;  /* 0xffffe40024467984 */ /* 0x000fe80000000800 */
[----:B------:R-:W-:Y:S04]  /*4390*/  LDS R41, [R36+-0x18] ;  /* 0xffffe80024297984 */ /* 0x000fe80000000800 */
[----:B------:R-:W-:Y:S01]  /*43a0*/  LDS R74, [R36+-0x6d4] ;  /* 0xfff92c00244a7984 */ /* 0x000fe20000000800 */
[----:B---3--:R-:W-:-:S03]  /*43b0*/  FFMA R66, R38, R39, R31 ;  /* 0x0000002726427223 */ /* 0x008fc6000000001f */
[----:B------:R-:W-:Y:S01]  /*43c0*/  LDS R31, [R59+UR4] ;  /* 0x000000043b1f7984 */ /* 0x000fe20008000800 */
[----:B----4-:R-:W-:-:S03]  /*43d0*/  FFMA R38, R38, R40, R29 ;  /* 0x0000002826267223 */ /* 0x010fc6000000001d */
[----:B------:R-:W-:Y:S04]  /*43e0*/  LDS R29, [R59+UR4+-0xb8] ;  /* 0xffff48043b1d7984 */ /* 0x000fe80008000800 */
[----:B------:R-:W2:Y:S01]  /*43f0*/  LDS R40, [R36+-0x6fc] ;  /* 0xfff9040024287984 */ /* 0x000ea20000000800 */
[----:B0-----:R-:W-:-:S03]  /*4400*/  FFMA R72, R37, R62, R66 ;  /* 0x0000003e25487223 */ /* 0x001fc60000000042 */
[----:B------:R-:W0:Y:S01]  /*4410*/  LDS R66, [R36+-0x6e0] ;  /* 0xfff9200024427984 */ /* 0x000e220000000800 */
[----:B-1----:R-:W-:-:S03]  /*4420*/  FFMA R61, R37, R64, R38 ;  /* 0x00000040253d7223 */ /* 0x002fc60000000026 */
[----:B------:R-:W1:Y:S04]  /*4430*/  LDS R62, [R36+-0x3c] ;  /* 0xffffc400243e7984 */ /* 0x000e680000000800 */
[----:B------:R-:W3:Y:S04]  /*4440*/  LDS R37, [R59+UR4+0x4] ;  /* 0x000004043b257984 */ /* 0x000ee80008000800 */
[----:B------:R-:W4:Y:S04]  /*4450*/  LDS R64, [R36+-0x20] ;  /* 0xffffe00024407984 */ /* 0x000f280000000800 */
[----:B------:R-:W-:Y:S04]  /*4460*/  LDS R38, [R59+UR4+0x8] ;  /* 0x000008043b267984 */ /* 0x000fe80008000800 */
[----:B------:R-:W5:Y:S01]  /*4470*/  LDS R39, [R36+-0x6d8] ;  /* 0xfff9280024277984 */ /* 0x000f620000000800 */
[----:B--2---:R-:W-:-:S03]  /*4480*/  FFMA R40, R29, R40, R72 ;  /* 0x000000281d287223 */ /* 0x004fc60000000048 */
[----:B------:R-:W-:Y:S01]  /*4490*/  LDS R72, [R36+-0x30] ;  /* 0xffffd00024487984 */ /* 0x000fe20000000800 */
[----:B0-----:R-:W-:-:S03]  /*44a0*/  FFMA R40, R31, R66, R40 ;  /* 0x000000421f287223 */ /* 0x001fc60000000028 */
[----:B------:R-:W-:Y:S01]  /*44b0*/  LDS R66, [R36+-0x6f4] ;  /* 0xfff90c0024427984 */ /* 0x000fe20000000800 */
[----:B-1----:R-:W-:-:S03]  /*44c0*/  FFMA R61, R29, R62, R61 ;  /* 0x0000003e1d3d7223 */ /* 0x002fc6000000003d */
[----:B------:R-:W-:Y:S01]  /*44d0*/  LDS R62, [R36+-0x6f8] ;  /* 0xfff90800243e7984 */ /* 0x000fe20000000800 */
[----:B---3--:R-:W-:-:S03]  /*44e0*/  FFMA R29, R37, R68, R40 ;  /* 0x00000044251d7223 */ /* 0x008fc60000000028 */
[----:B------:R-:W0:Y:S01]  /*44f0*/  LDS R40, [R59+UR4+-0x80] ;  /* 0xffff80043b287984 */ /* 0x000e220008000800 */
[----:B----4-:R-:W-:-:S03]  /*4500*/  FFMA R61, R31, R64, R61 ;  /* 0x000000401f3d7223 */ /* 0x010fc6000000003d */
[----:B------:R-:W1:Y:S01]  /*4510*/  LDS R31, [R59+UR4+-0x7c] ;  /* 0xffff84043b1f7984 */ /* 0x000e620008000800 */
[----:B------:R-:W-:-:S03]  /*4520*/  FFMA R61, R37, R70, R61 ;  /* 0x00000046253d7223 */ /* 0x000fc6000000003d */
[----:B------:R-:W2:Y:S01]  /*4530*/  LDS R64, [R36+-0x38] ;  /* 0xffffc80024407984 */ /* 0x000ea20000000800 */
[C---:B-----5:R-:W-:Y:S01]  /*4540*/  FFMA R39, R38.reuse, R39, R29 ;  /* 0x0000002726277223 */ /* 0x060fe2000000001d */
[----:B------:R-:W-:Y:S02]  /*4550*/  FFMA R41, R38, R41, R61 ;  /* 0x0000002926297223 */ /* 0x000fe4000000003d */
[----:B------:R-:W-:Y:S04]  /*4560*/  LDS R37, [R59+UR4+-0x78] ;  /* 0xffff88043b257984 */ /* 0x000fe80008000800 */
[----:B------:R-:W3:Y:S04]  /*4570*/  LDS R70, [R36+-0x6f0] ;  /* 0xfff9100024467984 */ /* 0x000ee80000000800 */
[----:B------:R-:W4:Y:S04]  /*4580*/  LDS R68, [R36+-0x34] ;  /* 0xffffcc0024447984 */ /* 0x000f280000000800 */
[----:B------:R-:W5:Y:S04]  /*4590*/  LDS R29, [R59+UR4+0x40] ;  /* 0x000040043b1d7984 */ /* 0x000f680008000800 */
[----:B------:R-:W5:Y:S04]  /*45a0*/  LDS R38, [R36+-0x14] ;  /* 0xffffec0024267984 */ /* 0x000f680000000800 */
[----:B------:R-:W-:Y:S01]  /*45b0*/  LDS R61, [R36+-0x6ec] ;  /* 0xfff91400243d7984 */ /* 0x000fe20000000800 */
[----:B0-----:R-:W-:-:S03]  /*45c0*/  FFMA R62, R40, R62, R39 ;  /* 0x0000003e283e7223 */ /* 0x001fc60000000027 */
[----:B------:R-:W-:Y:S01]  /*45d0*/  LDS R39, [R59+UR4+-0x40] ;  /* 0xffffc0043b277984 */ /* 0x000fe20008000800 */
[----:B-1----:R-:W-:-:S03]  /*45e0*/  FFMA R62, R31, R66, R62 ;  /* 0x000000421f3e7223 */ /* 0x002fc6000000003e */
[----:B------:R-:W-:Y:S01]  /*45f0*/  LDS R66, [R36+-0x2c] ;  /* 0xffffd40024427984 */ /* 0x000fe20000000800 */
[----:B--2---:R-:W-:-:S03]  /*4600*/  FFMA R41, R40, R64, R41 ;  /* 0x0000004028297223 */ /* 0x004fc60000000029 */
[----:B------:R-:W-:Y:S04]  /*4610*/  LDS R40, [R36+-0x6d0] ;  /* 0xfff9300024287984 */ /* 0x000fe80000000800 */
[----:B------:R-:W-:Y:S01]  /*4620*/  LDS R64, [R36+-0x6cc] ;  /* 0xfff9340024407984 */ /* 0x000fe20000000800 */
[----:B---3--:R-:W-:-:S03]  /*4630*/  FFMA R62, R37, R70, R62 ;  /* 0x00000046253e7223 */ /* 0x008fc6000000003e */
[----:B------:R-:W-:Y:S01]  /*4640*/  LDS R70, [R36+-0x28] ;  /* 0xffffd80024467984 */ /* 0x000fe20000000800 */
[----:B----4-:R-:W-:-:S03]  /*4650*/  FFMA R41, R31, R68, R41 ;  /* 0x000000441f297223 */ /* 0x010fc60000000029 */
[----:B------:R-:W0:Y:S01]  /*4660*/  LDS R31, [R59+UR4+0x44] ;  /* 0x000044043b1f7984 */ /* 0x000e220008000800 */
[----:B------:R-:W-:Y:S01]  /*4670*/  FFMA R72, R37, R72, R41 ;  /* 0x0000004825487223 */ /* 0x000fe20000000029 */
[C---:B-----5:R-:W-:Y:S02]  /*4680*/  FFMA R74, R29.reuse, R74, R62 ;  /* 0x0000004a1d4a7223 */ /* 0x060fe4000000003e */
[----:B------:R-:W1:Y:S01]  /*4690*/  LDS R37, [R59+UR4+0x48] ;  /* 0x000048043b257984 */ /* 0x000e620008000800 */
[----:B------:R-:W-:-:S03]  /*46a0*/  FFMA R29, R29, R38, R72 ;  /* 0x000000261d1d7223 */ /* 0x000fc60000000048 */
[----:B------:R-:W2:Y:S04]  /*46b0*/  LDS R62, [R36+-0x10] ;  /* 0xfffff000243e7984 */ /* 0x000ea80000000800 */
[----:B------:R-:W3:Y:S04]  /*46c0*/  LDS R38, [R36+-0xc] ;  /* 0xfffff40024267984 */ /* 0x000ee80000000800 */
[----:B------:R-:W-:Y:S04]  /*46d0*/  LDS R41, [R59+UR4+-0x3c] ;  /* 0xffffc4043b297984 */ /* 0x000fe80008000800 */
[----:B------:R-:W4:Y:S01]  /*46e0*/  LDS R68, [R36+-0x6e8] ;  /* 0xfff9180024447984 */ /* 0x000f220000000800 */
[----:B0-----:R-:W-:-:S04]  /*46f0*/  FFMA R40, R31, R40, R74 ;  /* 0x000000281f287223 */ /* 0x001fc8000000004a */
[----:B-1----:R-:W-:Y:S02]  /*4700*/  FFMA R40, R37, R64, R40 ;  /* 0x0000004025287223 */ /* 0x002fe40000000028 */
[----:B------:R-:W-:Y:S01]  /*4710*/  LDS R64, [R36+-0x6c8] ;  /* 0xfff9380024407984 */ /* 0x000fe20000000800 */
[----:B--2---:R-:W-:Y:S01]  /*4720*/  FFMA R29, R31, R62, R29 ;  /* 0x0000003e1f1d7223 */ /* 0x004fe2000000001d */
[----:B------:R-:W-:Y:S02]  /*4730*/  FFMA R40, R39, R61, R40 ;  /* 0x0000003d27287223 */ /* 0x000fe40000000028 */
[----:B------:R-:W-:Y:S01]  /*4740*/  LDS R62, [R36+-0x24] ;  /* 0xffffdc00243e7984 */ /* 0x000fe20000000800 */
[----:B---3--:R-:W-:-:S03]  /*4750*/  FFMA R29, R37, R38, R29 ;  /* 0x00000026251d7223 */ /* 0x008fc6000000001d */
[----:B------:R-:W-:Y:S01]  /*4760*/  LDS R31, [R59+UR4+0x80] ;  /* 0x000080043b1f7984 */ /* 0x000fe20008000800 */
[----:B------:R-:W-:-:S03]  /*4770*/  FFMA R66, R39, R66, R29 ;  /* 0x0000004227427223 */ /* 0x000fc6000000001d */
[----:B------:R-:W0:Y:S01]  /*4780*/  LDS R29, [R59+UR4+-0x38] ;  /* 0xffffc8043b1d7984 */ /* 0x000e220008000800 */
[C---:B----4-:R-:W-:Y:S01]  /*4790*/  FFMA R72, R41.reuse, R68, R40 ;  /* 0x0000004429487223 */ /* 0x050fe20000000028 */
[----:B------:R-:W-:Y:S02]  /*47a0*/  FFMA R61, R41, R70, R66 ;  /* 0x00000046293d7223 */ /* 0x000fe40000000042 */
[----:B------:R-:W1:Y:S04]  /*47b0*/  LDS R40, [R36+-0x6e4] ;  /* 0xfff91c0024287984 */ /* 0x000e680000000800 */
[----:B------:R-:W2:Y:S04]  /*47c0*/  LDS R66, [R36+-0x8] ;  /* 0xfffff80024427984 */ /* 0x000ea80000000800 */
[----:B------:R-:W-:Y:S04]  /*47d0*/  LDS R37, [R59+UR4+0x84] ;  /* 0x000084043b257984 */ /* 0x000fe80008000800 */
[----:B------:R-:W3:Y:S04]  /*47e0*/  LDS R68, [R36+-0x6c4] ;  /* 0xfff93c0024447984 */ /* 0x000ee80000000800 */
[----:B------:R-:W4:Y:S04]  /*47f0*/  LDS R70, [R36+-0x4] ;  /* 0xfffffc0024467984 */ /* 0x000f280000000800 */
[----:B------:R-:W-:Y:S01]  /*4800*/  LDS R38, [R59+UR4+0x88] ;  /* 0x000088043b267984 */ /* 0x000fe20008000800 */
[----:B------:R-:W-:-:S03]  /*4810*/  UIADD3 UR4, UPT, UPT, UR4, 0x180, URZ ;  /* 0x0000018004047890 */ /* 0x000fc6000fffe0ff */
[----:B------:R-:W5:Y:S01]  /*4820*/  LDS R39, [R36+-0x6c0] ;  /* 0xfff9400024277984 */ /* 0x000f620000000800 */
[----:B------:R-:W-:-:S03]  /*4830*/  UISETP.NE.AND UP0, UPT, UR4, 0xcc0, UPT ;  /* 0x00000cc00400788c */ /* 0x000fc6000bf05270 */
[----:B------:R0:W5:Y:S02]  /*4840*/  LDS R41, [R36] ;  /* 0x0000000024297984 */ /* 0x0001640000000800 */
[C---:B0-----:R-:W-:Y:S01]  /*4850*/  FFMA R61, R29.reuse, R62, R61 ;  /* 0x0000003e1d3d7223 */ /* 0x041fe2000000003d */
[----:B------:R-:W-:Y:S02]  /*4860*/  VIADD R36, R36, 0x48 ;  /* 0x0000004824247836 */ /* 0x000fe40000000000 */
[----:B-1----:R-:W-:-:S04]  /*4870*/  FFMA R40, R29, R40, R72 ;  /* 0x000000281d287223 */ /* 0x002fc80000000048 */
[C---:B------:R-:W-:Y:S01]  /*4880*/  FFMA R40, R31.reuse, R64, R40 ;  /* 0x000000401f287223 */ /* 0x040fe20000000028 */
[----:B--2---:R-:W-:-:S03]  /*4890*/  FFMA R61, R31, R66, R61 ;  /* 0x000000421f3d7223 */ /* 0x004fc6000000003d */
[C---:B---3--:R-:W-:Y:S01]  /*48a0*/  FFMA R31, R37.reuse, R68, R40 ;  /* 0x00000044251f7223 */ /* 0x048fe20000000028 */
[----:B----4-:R-:W-:-:S03]  /*48b0*/  FFMA R70, R37, R70, R61 ;  /* 0x0000004625467223 */ /* 0x010fc6000000003d */
[C---:B-----5:R-:W-:Y:S01]  /*48c0*/  FFMA R31, R38.reuse, R39, R31 ;  /* 0x00000027261f7223 */ /* 0x060fe2000000001f */
[----:B------:R-:W-:Y:S01]  /*48d0*/  FFMA R29, R38, R41, R70 ;  /* 0x00000029261d7223 */ /* 0x000fe20000000046 */
[----:B------:R-:W-:Y:S06]  /*48e0*/  BRA.U UP0, `(.L_x_61) ;  /* 0xfffffff900887547 */ /* 0x000fec000b83ffff */
[----:B------:R-:W-:-:S05]  /*48f0*/  VIADD R30, R30, 0x1 ;  /* 0x000000011e1e7836 */ /* 0x000fca0000000000 */
[----:B------:R-:W-:-:S13]  /*4900*/  ISETP.NE.AND P5, PT, R30, 0x8, PT ;  /* 0x000000081e00780c */ /* 0x000fda0003fa5270 */
[----:B------:R-:W-:Y:S05]  /*4910*/  @P5 BRA `(.L_x_62) ;  /* 0xffffffd8009c5947 */ /* 0x000fea000383ffff */
[----:B------:R-:W0:Y:S01]  /*4920*/  S2R R0, SR_TID.X ;  /* 0x0000000000007919 */ /* 0x000e220000002100 */
[----:B------:R-:W1:Y:S01]  /*4930*/  LDC.64 R2, c[0x0][0x390] ;  /* 0x0000e400ff027b82 */ /* 0x000e620000000a00 */
[----:B------:R-:W0:Y:S01]  /*4940*/  S2R R9, SR_TID.Z ;  /* 0x0000000000097919 */ /* 0x000e220000002300 */
[----:B------:R-:W2:Y:S01]  /*4950*/  S2R R5, SR_CTAID.Z ;  /* 0x0000000000057919 */ /* 0x000ea20000002700 */
[----:B------:R-:W3:Y:S01]  /*4960*/  S2R R7, SR_CTAID.Y ;  /* 0x0000000000077919 */ /* 0x000ee20000002600 */
[----:B0-----:R-:W-:-:S04]  /*4970*/  IMAD R0, R9, 0xc4, R0 ;  /* 0x000000c409007824 */ /* 0x001fc800078e0200 */
[----:B--2---:R-:W-:-:S04]  /*4980*/  IMAD R0, R5, 0x498, R0 ;  /* 0x0000049805007824 */ /* 0x004fc800078e0200 */
[----:B---3--:R-:W-:-:S04]  /*4990*/  IMAD R5, R7, 0xe, R0 ;  /* 0x0000000e07057824 */ /* 0x008fc800078e0200 */
[----:B-1----:R-:W-:-:S05]  /*49a0*/  IMAD.WIDE.U32 R2, R5, 0x4, R2 ;  /* 0x0000000405027825 */ /* 0x002fca00078e0002 */
[----:B------:R-:W-:Y:S04]  /*49b0*/  STG.E desc[UR6][R2.64], R31 ;  /* 0x0000001f02007986 */ /* 0x000fe8000c101906 */
[----:B------:R-:W-:Y:S01]  /*49c0*/  STG.E desc[UR6][R2.64+0x930], R29 ;  /* 0x0009301d02007986 */ /* 0x000fe2000c101906 */
[----:B------:R-:W-:Y:S05]  /*49d0*/  EXIT ;  /* 0x000000000000794d */ /* 0x000fea0003800000 */
.L_x_63:
        /* <DEDUP_REMOVED lines=10> */
.L_x_66:


//--------------------- .nv.shared._Z6conv2dPfPKfS_ --------------------------
	.section	.nv.shared._Z6conv2dPfPKfS_,"aw",@nobits
	.sectionflags	@""
	.align	4
.nv.shared._Z6conv2dPfPKfS_:
	.zero		2560


//--------------------- .nv.shared.reserved.0     --------------------------
	.section	.nv.shared.reserved.0,"aw",@nobits
	.weak		__nv_reservedSMEM_offset_0_alias
	.size		__nv_reservedSMEM_offset_0_alias, 0, 64
	.other		__nv_reservedSMEM_offset_0_alias,@"STO_CUDA_RESERVED_SHARED STV_DEFAULT"
__nv_reservedSMEM_offset_0_alias:
	.zero		0
	.zero		64


//--------------------- .nv.shared.default_function_kernel0 --------------------------
	.section	.nv.shared.default_function_kernel0,"aw",@nobits
	.sectionflags	@""
	.align	4
.nv.shared.default_function_kernel0:
	.zero		7552


//--------------------- .nv.constant0._Z6conv2dPfPKfS_ --------------------------
	.section	.nv.constant0._Z6conv2dPfPKfS_,"a",@progbits
	.sectionflags	@""
	.align	4
.nv.constant0._Z6conv2dPfPKfS_:
	.zero		920


//--------------------- .nv.constant0._Z9transformPfS_ --------------------------
	.section	.nv.constant0._Z9transformPfS_,"a",@progbits
	.sectionflags	@""
	.align	4
.nv.constant0._Z9transformPfS_:
	.zero		912


//--------------------- .nv.constant0.default_function_kernel0 --------------------------
	.section	.nv.constant0.default_function_kernel0,"a",@progbits
	.sectionflags	@""
	.align	4
.nv.constant0.default_function_kernel0:
	.zero		920


//--------------------- SYMBOLS --------------------------

	.type		.nv.reservedSmem.offset0,@object
	.size		.nv.reservedSmem.offset0,0x4
	.type		.nv.reservedSmem.cap,@object
	.size		.nv.reservedSmem.cap,0x4
